	.target	sm_100a

	.elftype	@"ET_EXEC"


//--------------------- .note.nv.tkinfo           --------------------------
	.section	.note.nv.tkinfo,"",@"SHT_NOTE"
	.sectionflags	@"SHF_NOTE_NV_TKINFO"
	.tkinfo
        /*0018*/ 	.word	0x00000002
        /*0030*/ 	.string	""
        /*0030*/ 	.string	"ptxas"
        /*0030*/ 	.string	"Cuda compilation tools, release 13.0, V13.0.88"
        /*0030*/ 	.string	"Build cuda_13.0.r13.0/compiler.36424714_0"
        /*0030*/ 	.string	"-arch sm_100a -m 64 "



//--------------------- .note.nv.cuinfo           --------------------------
	.section	.note.nv.cuinfo,"",@"SHT_NOTE"
	.sectionflags	@"SHF_NOTE_NV_CUINFO"
        /*0018*/ 	.short	0x0002
        /*001a*/ 	.short	0x0064
        /*001c*/ 	.short	0x0082
	.zero		2


//--------------------- .nv.info                  --------------------------
	.section	.nv.info,"",@"SHT_CUDA_INFO"
	.align	4


	//----- nvinfo : EIATTR_REGCOUNT
	.align		4
        /*0000*/ 	.byte	0x04, 0x2f
        /*0002*/ 	.short	(.L_20 - .L_19)
	.align		4
.L_19:
        /*0004*/ 	.word	index@(_ZN7cutlass13device_kernelINS_4gemm6kernel13GemmUniversalIN4cute5tupleIJiiiiEEENS1_10collective13CollectiveMmaINS1_35MainloopSm100TmaUmmaWarpSpecializedILi5ELi2ELi4ENS5_IJNS4_1CILi4EEENSA_ILi1EEESC_EEEEENS5_IJNSA_ILi64EEENSA_ILi256EEENSA_ILi128EEEEEENS_12float_e4m3_tENS5_IJlSC_lEEESJ_SK_NS4_8TiledMMAINS4_8MMA_AtomIJNS4_10MMA_TraitsINS4_19SM100_MMA_F8F6F4_SSEJSJ_SJ_fSF_SG_NS4_17integral_constantINS4_4UMMA5MajorELSR_0EEESS_NSP_INSQ_7ScaleInELST_0EEESU_EEEEEENS4_6LayoutINS5_IJSC_SC_SC_EEENS5_IJNSA_ILi0EEESZ_SZ_EEEEENS5_IJNS4_10UnderscoreES12_S12_EEEEENS4_13SM90_TMA_LOADENS4_14ComposedLayoutINS4_7SwizzleILi3ELi4ELi3EEENS4_18smem_ptr_flag_bitsILi8EEENSX_INS5_IJNSA_ILi8EEESH_EEENS5_IJSH_SC_EEEEEEEvNS4_8identityENS4_23SM90_TMA_LOAD_MULTICASTES1F_vS1G_EENS_8epilogue10collective18CollectiveEpilogueINS1J_23Sm100TmaWarpSpecializedILi4ELi2ELi32ELb0ELb0EEEJSI_NS5_IJNSX_ISF_SC_EES1O_EEESJ_SK_SJ_SK_NS1J_6fusion15FusionCallbacksIS1N_NS1Q_17LinearCombinationISJ_fSJ_fLNS_15FloatRoundStyleE2EEESI_S1P_JEEENS4_5SM1004TMEM4LOAD26SM100_TMEM_LOAD_16dp32b32xES15_NS16_INS17_ILi2ELi4ELi3EEES1A_NSX_INS5_IJS1B_SF_EEENS5_IJSF_SC_EEEEEEENS4_39AutoVectorizingCopyWithAssumedAlignmentILi128EEENS4_14SM90_TMA_STOREES24_S26_S26_EEEvvEEEEvNT_6ParamsE)
        /*0008*/ 	.word	0x00000075


	//----- nvinfo : EIATTR_FRAME_SIZE
	.align		4
.L_20:
        /*000c*/ 	.byte	0x04, 0x11
        /*000e*/ 	.short	(.L_22 - .L_21)
	.align		4
.L_21:
        /*0010*/ 	.word	index@($__internal_2_$__cuda_sm10x_tcgen05_guardrail_trap_unallocated_columns_being_dealloced)
        /*0014*/ 	.word	0x00000000


	//----- nvinfo : EIATTR_FRAME_SIZE
	.align		4
.L_22:
        /*0018*/ 	.byte	0x04, 0x11
        /*001a*/ 	.short	(.L_24 - .L_23)
	.align		4
.L_23:
        /*001c*/ 	.word	index@($__internal_1_$__cuda_sm10x_tcgen05_guardrail_trap_phase_invalid_during_alloc)
        /*0020*/ 	.word	0x00000000


	//----- nvinfo : EIATTR_FRAME_SIZE
	.align		4
.L_24:
        /*0024*/ 	.byte	0x04, 0x11
        /*0026*/ 	.short	(.L_26 - .L_25)
	.align		4
.L_25:
        /*0028*/ 	.word	index@($__internal_0_$__cuda_sm10x_tcgen05_guardrail_trap_col_being_dealloced_not_returned_by_alloc)
        /*002c*/ 	.word	0x00000000


	//----- nvinfo : EIATTR_FRAME_SIZE
	.align		4
.L_26:
        /*0030*/ 	.byte	0x04, 0x11
        /*0032*/ 	.short	(.L_28 - .L_27)
	.align		4
.L_27:
        /*0034*/ 	.word	index@(_ZN7cutlass13device_kernelINS_4gemm6kernel13GemmUniversalIN4cute5tupleIJiiiiEEENS1_10collective13CollectiveMmaINS1_35MainloopSm100TmaUmmaWarpSpecializedILi5ELi2ELi4ENS5_IJNS4_1CILi4EEENSA_ILi1EEESC_EEEEENS5_IJNSA_ILi64EEENSA_ILi256EEENSA_ILi128EEEEEENS_12float_e4m3_tENS5_IJlSC_lEEESJ_SK_NS4_8TiledMMAINS4_8MMA_AtomIJNS4_10MMA_TraitsINS4_19SM100_MMA_F8F6F4_SSEJSJ_SJ_fSF_SG_NS4_17integral_constantINS4_4UMMA5MajorELSR_0EEESS_NSP_INSQ_7ScaleInELST_0EEESU_EEEEEENS4_6LayoutINS5_IJSC_SC_SC_EEENS5_IJNSA_ILi0EEESZ_SZ_EEEEENS5_IJNS4_10UnderscoreES12_S12_EEEEENS4_13SM90_TMA_LOADENS4_14ComposedLayoutINS4_7SwizzleILi3ELi4ELi3EEENS4_18smem_ptr_flag_bitsILi8EEENSX_INS5_IJNSA_ILi8EEESH_EEENS5_IJSH_SC_EEEEEEEvNS4_8identityENS4_23SM90_TMA_LOAD_MULTICASTES1F_vS1G_EENS_8epilogue10collective18CollectiveEpilogueINS1J_23Sm100TmaWarpSpecializedILi4ELi2ELi32ELb0ELb0EEEJSI_NS5_IJNSX_ISF_SC_EES1O_EEESJ_SK_SJ_SK_NS1J_6fusion15FusionCallbacksIS1N_NS1Q_17LinearCombinationISJ_fSJ_fLNS_15FloatRoundStyleE2EEESI_S1P_JEEENS4_5SM1004TMEM4LOAD26SM100_TMEM_LOAD_16dp32b32xES15_NS16_INS17_ILi2ELi4ELi3EEES1A_NSX_INS5_IJS1B_SF_EEENS5_IJSF_SC_EEEEEEENS4_39AutoVectorizingCopyWithAssumedAlignmentILi128EEENS4_14SM90_TMA_STOREES24_S26_S26_EEEvvEEEEvNT_6ParamsE)
        /*0038*/ 	.word	0x00000000


	//----- nvinfo : EIATTR_MIN_STACK_SIZE
	.align		4
.L_28:
        /*003c*/ 	.byte	0x04, 0x12
        /*003e*/ 	.short	(.L_30 - .L_29)
	.align		4
.L_29:
        /*0040*/ 	.word	index@(_ZN7cutlass13device_kernelINS_4gemm6kernel13GemmUniversalIN4cute5tupleIJiiiiEEENS1_10collective13CollectiveMmaINS1_35MainloopSm100TmaUmmaWarpSpecializedILi5ELi2ELi4ENS5_IJNS4_1CILi4EEENSA_ILi1EEESC_EEEEENS5_IJNSA_ILi64EEENSA_ILi256EEENSA_ILi128EEEEEENS_12float_e4m3_tENS5_IJlSC_lEEESJ_SK_NS4_8TiledMMAINS4_8MMA_AtomIJNS4_10MMA_TraitsINS4_19SM100_MMA_F8F6F4_SSEJSJ_SJ_fSF_SG_NS4_17integral_constantINS4_4UMMA5MajorELSR_0EEESS_NSP_INSQ_7ScaleInELST_0EEESU_EEEEEENS4_6LayoutINS5_IJSC_SC_SC_EEENS5_IJNSA_ILi0EEESZ_SZ_EEEEENS5_IJNS4_10UnderscoreES12_S12_EEEEENS4_13SM90_TMA_LOADENS4_14ComposedLayoutINS4_7SwizzleILi3ELi4ELi3EEENS4_18smem_ptr_flag_bitsILi8EEENSX_INS5_IJNSA_ILi8EEESH_EEENS5_IJSH_SC_EEEEEEEvNS4_8identityENS4_23SM90_TMA_LOAD_MULTICASTES1F_vS1G_EENS_8epilogue10collective18CollectiveEpilogueINS1J_23Sm100TmaWarpSpecializedILi4ELi2ELi32ELb0ELb0EEEJSI_NS5_IJNSX_ISF_SC_EES1O_EEESJ_SK_SJ_SK_NS1J_6fusion15FusionCallbacksIS1N_NS1Q_17LinearCombinationISJ_fSJ_fLNS_15FloatRoundStyleE2EEESI_S1P_JEEENS4_5SM1004TMEM4LOAD26SM100_TMEM_LOAD_16dp32b32xES15_NS16_INS17_ILi2ELi4ELi3EEES1A_NSX_INS5_IJS1B_SF_EEENS5_IJSF_SC_EEEEEEENS4_39AutoVectorizingCopyWithAssumedAlignmentILi128EEENS4_14SM90_TMA_STOREES24_S26_S26_EEEvvEEEEvNT_6ParamsE)
        /*0044*/ 	.word	0x00000000
.L_30:


//--------------------- .nv.compat                --------------------------
	.section	.nv.compat,"",@"SHT_CUDA_COMPAT_INFO"
	.align	4
        /*0000*/ 	.byte	0x02, 0x09, 0x01, 0x00, 0x02, 0x02, 0x02, 0x00, 0x02, 0x05, 0x05, 0x00, 0x03, 0x07, 0x01, 0x01
        /*0010*/ 	.byte	0x02, 0x03, 0x01, 0x00, 0x02, 0x06, 0x01, 0x00, 0x04, 0x0b, 0x08, 0x00, 0x09, 0x00, 0x00, 0x00
        /*0020*/ 	.byte	0x00, 0x00, 0x00, 0x00


//--------------------- .nv.info._ZN7cutlass13device_kernelINS_4gemm6kernel13GemmUniversalIN4cute5tupleIJiiiiEEENS1_10collective13CollectiveMmaINS1_35MainloopSm100TmaUmmaWarpSpecializedILi5ELi2ELi4ENS5_IJNS4_1CILi4EEENSA_ILi1EEESC_EEEEENS5_IJNSA_ILi64EEENSA_ILi256EEENSA_ILi128EEEEEENS_12float_e4m3_tENS5_IJlSC_lEEESJ_SK_NS4_8TiledMMAINS4_8MMA_AtomIJNS4_10MMA_TraitsINS4_19SM100_MMA_F8F6F4_SSEJSJ_SJ_fSF_SG_NS4_17integral_constantINS4_4UMMA5MajorELSR_0EEESS_NSP_INSQ_7ScaleInELST_0EEESU_EEEEEENS4_6LayoutINS5_IJSC_SC_SC_EEENS5_IJNSA_ILi0EEESZ_SZ_EEEEENS5_IJNS4_10UnderscoreES12_S12_EEEEENS4_13SM90_TMA_LOADENS4_14ComposedLayoutINS4_7SwizzleILi3ELi4ELi3EEENS4_18smem_ptr_flag_bitsILi8EEENSX_INS5_IJNSA_ILi8EEESH_EEENS5_IJSH_SC_EEEEEEEvNS4_8identityENS4_23SM90_TMA_LOAD_MULTICASTES1F_vS1G_EENS_8epilogue10collective18CollectiveEpilogueINS1J_23Sm100TmaWarpSpecializedILi4ELi2ELi32ELb0ELb0EEEJSI_NS5_IJNSX_ISF_SC_EES1O_EEESJ_SK_SJ_SK_NS1J_6fusion15FusionCallbacksIS1N_NS1Q_17LinearCombinationISJ_fSJ_fLNS_15FloatRoundStyleE2EEESI_S1P_JEEENS4_5SM1004TMEM4LOAD26SM100_TMEM_LOAD_16dp32b32xES15_NS16_INS17_ILi2ELi4ELi3EEES1A_NSX_INS5_IJS1B_SF_EEENS5_IJSF_SC_EEEEEEENS4_39AutoVectorizingCopyWithAssumedAlignmentILi128EEENS4_14SM90_TMA_STOREES24_S26_S26_EEEvvEEEEvNT_6ParamsE --------------------------
	.section	.nv.info._ZN7cutlass13device_kernelINS_4gemm6kernel13GemmUniversalIN4cute5tupleIJiiiiEEENS1_10collective13CollectiveMmaINS1_35MainloopSm100TmaUmmaWarpSpecializedILi5ELi2ELi4ENS5_IJNS4_1CILi4EEENSA_ILi1EEESC_EEEEENS5_IJNSA_ILi64EEENSA_ILi256EEENSA_ILi128EEEEEENS_12float_e4m3_tENS5_IJlSC_lEEESJ_SK_NS4_8TiledMMAINS4_8MMA_AtomIJNS4_10MMA_TraitsINS4_19SM100_MMA_F8F6F4_SSEJSJ_SJ_fSF_SG_NS4_17integral_constantINS4_4UMMA5MajorELSR_0EEESS_NSP_INSQ_7ScaleInELST_0EEESU_EEEEEENS4_6LayoutINS5_IJSC_SC_SC_EEENS5_IJNSA_ILi0EEESZ_SZ_EEEEENS5_IJNS4_10UnderscoreES12_S12_EEEEENS4_13SM90_TMA_LOADENS4_14ComposedLayoutINS4_7SwizzleILi3ELi4ELi3EEENS4_18smem_ptr_flag_bitsILi8EEENSX_INS5_IJNSA_ILi8EEESH_EEENS5_IJSH_SC_EEEEEEEvNS4_8identityENS4_23SM90_TMA_LOAD_MULTICASTES1F_vS1G_EENS_8epilogue10collective18CollectiveEpilogueINS1J_23Sm100TmaWarpSpecializedILi4ELi2ELi32ELb0ELb0EEEJSI_NS5_IJNSX_ISF_SC_EES1O_EEESJ_SK_SJ_SK_NS1J_6fusion15FusionCallbacksIS1N_NS1Q_17LinearCombinationISJ_fSJ_fLNS_15FloatRoundStyleE2EEESI_S1P_JEEENS4_5SM1004TMEM4LOAD26SM100_TMEM_LOAD_16dp32b32xES15_NS16_INS17_ILi2ELi4ELi3EEES1A_NSX_INS5_IJS1B_SF_EEENS5_IJSF_SC_EEEEEEENS4_39AutoVectorizingCopyWithAssumedAlignmentILi128EEENS4_14SM90_TMA_STOREES24_S26_S26_EEEvvEEEEvNT_6ParamsE,"",@"SHT_CUDA_INFO"
	.sectionflags	@""
	.align	4


	//----- nvinfo : EIATTR_CUDA_API_VERSION
	.align		4
        /*0000*/ 	.byte	0x04, 0x37
        /*0002*/ 	.short	(.L_32 - .L_31)
.L_31:
        /*0004*/ 	.word	0x00000082


	//----- nvinfo : EIATTR_KPARAM_INFO
	.align		4
.L_32:
        /*0008*/ 	.byte	0x04, 0x17
        /*000a*/ 	.short	(.L_34 - .L_33)
.L_33:
        /*000c*/ 	.word	0x00000000
        /*0010*/ 	.short	0x0000
        /*0012*/ 	.short	0x0000
        /*0014*/ 	.byte	0x00, 0xf0, 0x01, 0x20


	//----- nvinfo : EIATTR_AT_ENTRY_FRAGMENTS
	.align		4
.L_34:
        /*0018*/ 	.byte	0x04, 0x4f
        /*001a*/ 	.short	(.L_36 - .L_35)


	//   ....[0]....
.L_35:
        /*001c*/ 	.word	0x00000006


	//----- nvinfo : EIATTR_RESERVED_SMEM_USED
	.align		4
.L_36:
        /*0020*/ 	.byte	0x01, 0x41
	.zero		2


	//----- nvinfo : EIATTR_SPARSE_MMA_MASK
	.align		4
        /*0024*/ 	.byte	0x03, 0x50
        /*0026*/ 	.short	0x0000


	//----- nvinfo : EIATTR_TCGEN05_1CTA_USED
	.align		4
        /*0028*/ 	.byte	0x01, 0x51
	.zero		2


	//----- nvinfo : EIATTR_MAXREG_COUNT
	.align		4
        /*002c*/ 	.byte	0x03, 0x1b
        /*002e*/ 	.short	0x00ff


	//----- nvinfo : EIATTR_NUM_BARRIERS
	.align		4
        /*0030*/ 	.byte	0x02, 0x4c
        /*0032*/ 	.byte	0x07
	.zero		1


	//----- nvinfo : EIATTR_EXTERNS
	.align		4
        /*0034*/ 	.byte	0x04, 0x0f
        /*0036*/ 	.short	(.L_38 - .L_37)


	//   ....[0]....
	.align		4
.L_37:
        /*0038*/ 	.word	index@(__assertfail)


	//----- nvinfo : EIATTR_MERCURY_ISA_VERSION
	.align		4
.L_38:
        /*003c*/ 	.byte	0x03, 0x5f
        /*003e*/ 	.short	0x0101


	//----- nvinfo : EIATTR_INT_WARP_WIDE_INSTR_OFFSETS
	.align		4
        /*0040*/ 	.byte	0x04, 0x31
        /*0042*/ 	.short	(.L_40 - .L_39)


	//   ....[0]....
.L_39:
        /*0044*/ 	.word	0x00003de0


	//   ....[1]....
        /*0048*/ 	.word	0x00003e00


	//   ....[2]....
        /*004c*/ 	.word	0x00003e30


	//   ....[3]....
        /*0050*/ 	.word	0x00004a40


	//   ....[4]....
        /*0054*/ 	.word	0x00004aa0


	//   ....[5]....
        /*0058*/ 	.word	0x00004b80


	//   ....[6]....
        /*005c*/ 	.word	0x00004c00


	//   ....[7]....
        /*0060*/ 	.word	0x00004cf0


	//   ....[8]....
        /*0064*/ 	.word	0x00004d80


	//   ....[9]....
        /*0068*/ 	.word	0x00004e70


	//   ....[10]....
        /*006c*/ 	.word	0x00004f20


	//----- nvinfo : EIATTR_COOP_GROUP_MASK_REGIDS
	.align		4
.L_40:
        /*0070*/ 	.byte	0x04, 0x29
        /*0072*/ 	.short	(.L_42 - .L_41)


	//   ....[0]....
.L_41:
        /*0074*/ 	.word	0xffffffff


	//   ....[1]....
        /*0078*/ 	.word	0xffffffff


	//   ....[2]....
        /*007c*/ 	.word	0xffffffff


	//   ....[3]....
        /*0080*/ 	.word	0xffffffff


	//   ....[4]....
        /*0084*/ 	.word	0xffffffff


	//   ....[5]....
        /*0088*/ 	.word	0xffffffff


	//   ....[6]....
        /*008c*/ 	.word	0xffffffff


	//   ....[7]....
        /*0090*/ 	.word	0xffffffff


	//   ....[8]....
        /*0094*/ 	.word	0xffffffff


	//   ....[9]....
        /*0098*/ 	.word	0xffffffff


	//   ....[10]....
        /*009c*/ 	.word	0xffffffff


	//   ....[11]....
        /*00a0*/ 	.word	0xffffffff


	//   ....[12]....
        /*00a4*/ 	.word	0xffffffff


	//   ....[13]....
        /*00a8*/ 	.word	0xffffffff


	//----- nvinfo : EIATTR_COOP_GROUP_INSTR_OFFSETS
	.align		4
.L_42:
        /*00ac*/ 	.byte	0x04, 0x28
        /*00ae*/ 	.short	(.L_44 - .L_43)


	//   ....[0]....
.L_43:
        /*00b0*/ 	.word	0x00000080


	//   ....[1]....
        /*00b4*/ 	.word	0x000004f0


	//   ....[2]....
        /*00b8*/ 	.word	0x000006b0


	//   ....[3]....
        /*00bc*/ 	.word	0x00000850


	//   ....[4]....
        /*00c0*/ 	.word	0x00000950


	//   ....[5]....
        /*00c4*/ 	.word	0x00000ac0


	//   ....[6]....
        /*00c8*/ 	.word	0x00000c60


	//   ....[7]....
        /*00cc*/ 	.word	0x00000e10


	//   ....[8]....
        /*00d0*/ 	.word	0x00002060


	//   ....[9]....
        /*00d4*/ 	.word	0x00002fd0


	//   ....[10]....
        /*00d8*/ 	.word	0x000031e0


	//   ....[11]....
        /*00dc*/ 	.word	0x00003210


	//   ....[12]....
        /*00e0*/ 	.word	0x00003cc0


	//   ....[13]....
        /*00e4*/ 	.word	0x00003ef0


	//----- nvinfo : EIATTR_VRC_CTA_INIT_COUNT
	.align		4
.L_44:
        /*00e8*/ 	.byte	0x02, 0x4a
        /*00ea*/ 	.byte	0x80
	.zero		1


	//----- nvinfo : EIATTR_SYSCALL_OFFSETS
	.align		4
        /*00ec*/ 	.byte	0x04, 0x46
        /*00ee*/ 	.short	(.L_46 - .L_45)


	//   ....[0]....
.L_45:
        /*00f0*/ 	.word	0x00005bb0


	//   ....[1]....
        /*00f4*/ 	.word	0x00005cf0


	//   ....[2]....
        /*00f8*/ 	.word	0x00006520


	//   ....[3]....
        /*00fc*/ 	.word	0x000072b0


	//   ....[4]....
        /*0100*/ 	.word	0x00008000


	//   ....[5]....
        /*0104*/ 	.word	0x00008d80


	//----- nvinfo : EIATTR_MBARRIER_INSTR_OFFSETS
	.align		4
.L_46:
        /*0108*/ 	.byte	0x04, 0x39
        /*010a*/ 	.short	(.L_48 - .L_47)


	//   ....[0]....
.L_47:
        /*010c*/ 	.word	0x00000600
        /*0110*/ 	.word	0x000000ff
        /*0114*/ 	.word	0x00000000
        /*0118*/ 	.short	0x0100
        /*011a*/ 	.byte	0x04
	.zero		1


	//   ....[1]....
        /*011c*/ 	.word	0x00000610
        /*0120*/ 	.word	0x000000ff
        /*0124*/ 	.word	0x00000028
        /*0128*/ 	.short	0x0100
        /*012a*/ 	.byte	0x04
	.zero		1


	//   ....[2]....
        /*012c*/ 	.word	0x00000620
        /*0130*/ 	.word	0x000000ff
        /*0134*/ 	.word	0x00000008
        /*0138*/ 	.short	0x0100
        /*013a*/ 	.byte	0x04
	.zero		1


	//   ....[3]....
        /*013c*/ 	.word	0x00000630
        /*0140*/ 	.word	0x000000ff
        /*0144*/ 	.word	0x00000030
        /*0148*/ 	.short	0x0100
        /*014a*/ 	.byte	0x04
	.zero		1


	//   ....[4]....
        /*014c*/ 	.word	0x00000640
        /*0150*/ 	.word	0x000000ff
        /*0154*/ 	.word	0x00000010
        /*0158*/ 	.short	0x0100
        /*015a*/ 	.byte	0x04
	.zero		1


	//   ....[5]....
        /*015c*/ 	.word	0x00000650
        /*0160*/ 	.word	0x000000ff
        /*0164*/ 	.word	0x00000038
        /*0168*/ 	.short	0x0100
        /*016a*/ 	.byte	0x04
	.zero		1


	//   ....[6]....
        /*016c*/ 	.word	0x00000660
        /*0170*/ 	.word	0x000000ff
        /*0174*/ 	.word	0x00000018
        /*0178*/ 	.short	0x0100
        /*017a*/ 	.byte	0x04
	.zero		1


	//   ....[7]....
        /*017c*/ 	.word	0x00000670
        /*0180*/ 	.word	0x000000ff
        /*0184*/ 	.word	0x00000040
        /*0188*/ 	.short	0x0100
        /*018a*/ 	.byte	0x04
	.zero		1


	//   ....[8]....
        /*018c*/ 	.word	0x00000680
        /*0190*/ 	.word	0x000000ff
        /*0194*/ 	.word	0x00000020
        /*0198*/ 	.short	0x0100
        /*019a*/ 	.byte	0x04
	.zero		1


	//   ....[9]....
        /*019c*/ 	.word	0x00000690
        /*01a0*/ 	.word	0x000000ff
        /*01a4*/ 	.word	0x00000048
        /*01a8*/ 	.short	0x0100
        /*01aa*/ 	.byte	0x04
	.zero		1


	//   ....[10]....
        /*01ac*/ 	.word	0x000007c0
        /*01b0*/ 	.word	0x000000ff
        /*01b4*/ 	.word	0x00000050
        /*01b8*/ 	.short	0x0100
        /*01ba*/ 	.byte	0x04
	.zero		1


	//   ....[11]....
        /*01bc*/ 	.word	0x000007d0
        /*01c0*/ 	.word	0x000000ff
        /*01c4*/ 	.word	0x00000070
        /*01c8*/ 	.short	0x0100
        /*01ca*/ 	.byte	0x04
	.zero		1


	//   ....[12]....
        /*01cc*/ 	.word	0x000007e0
        /*01d0*/ 	.word	0x000000ff
        /*01d4*/ 	.word	0x00000058
        /*01d8*/ 	.short	0x0100
        /*01da*/ 	.byte	0x04
	.zero		1


	//   ....[13]....
        /*01dc*/ 	.word	0x000007f0
        /*01e0*/ 	.word	0x000000ff
        /*01e4*/ 	.word	0x00000078
        /*01e8*/ 	.short	0x0100
        /*01ea*/ 	.byte	0x04
	.zero		1


	//   ....[14]....
        /*01ec*/ 	.word	0x00000800
        /*01f0*/ 	.word	0x000000ff
        /*01f4*/ 	.word	0x00000060
        /*01f8*/ 	.short	0x0100
        /*01fa*/ 	.byte	0x04
	.zero		1


	//   ....[15]....
        /*01fc*/ 	.word	0x00000810
        /*0200*/ 	.word	0x000000ff
        /*0204*/ 	.word	0x00000080
        /*0208*/ 	.short	0x0100
        /*020a*/ 	.byte	0x04
	.zero		1


	//   ....[16]....
        /*020c*/ 	.word	0x00000820
        /*0210*/ 	.word	0x000000ff
        /*0214*/ 	.word	0x00000068
        /*0218*/ 	.short	0x0100
        /*021a*/ 	.byte	0x04
	.zero		1


	//   ....[17]....
        /*021c*/ 	.word	0x00000830
        /*0220*/ 	.word	0x000000ff
        /*0224*/ 	.word	0x00000088
        /*0228*/ 	.short	0x0100
        /*022a*/ 	.byte	0x04
	.zero		1


	//   ....[18]....
        /*022c*/ 	.word	0x00000920
        /*0230*/ 	.word	0x000000ff
        /*0234*/ 	.word	0x00000090
        /*0238*/ 	.short	0x0100
        /*023a*/ 	.byte	0x06
	.zero		1


	//   ....[19]....
        /*023c*/ 	.word	0x00000930
        /*0240*/ 	.word	0x000000ff
        /*0244*/ 	.word	0x00000098
        /*0248*/ 	.short	0x0100
        /*024a*/ 	.byte	0x06
	.zero		1


	//   ....[20]....
        /*024c*/ 	.word	0x00000a70
        /*0250*/ 	.word	0x000000ff
        /*0254*/ 	.word	0x000000a0
        /*0258*/ 	.short	0x0100
        /*025a*/ 	.byte	0x06
	.zero		1


	//   ....[21]....
        /*025c*/ 	.word	0x00000a80
        /*0260*/ 	.word	0x000000ff
        /*0264*/ 	.word	0x000000b0
        /*0268*/ 	.short	0x0100
        /*026a*/ 	.byte	0x06
	.zero		1


	//   ....[22]....
        /*026c*/ 	.word	0x00000a90
        /*0270*/ 	.word	0x000000ff
        /*0274*/ 	.word	0x000000a8
        /*0278*/ 	.short	0x0100
        /*027a*/ 	.byte	0x06
	.zero		1


	//   ....[23]....
        /*027c*/ 	.word	0x00000aa0
        /*0280*/ 	.word	0x000000ff
        /*0284*/ 	.word	0x000000b8
        /*0288*/ 	.short	0x0100
        /*028a*/ 	.byte	0x06
	.zero		1


	//   ....[24]....
        /*028c*/ 	.word	0x00000bd0
        /*0290*/ 	.word	0x000000ff
        /*0294*/ 	.word	0x000000c0
        /*0298*/ 	.short	0x0100
        /*029a*/ 	.byte	0x04
	.zero		1


	//   ....[25]....
        /*029c*/ 	.word	0x00000be0
        /*02a0*/ 	.word	0x000000ff
        /*02a4*/ 	.word	0x000000e0
        /*02a8*/ 	.short	0x0100
        /*02aa*/ 	.byte	0x04
	.zero		1


	//   ....[26]....
        /*02ac*/ 	.word	0x00000bf0
        /*02b0*/ 	.word	0x000000ff
        /*02b4*/ 	.word	0x000000c8
        /*02b8*/ 	.short	0x0100
        /*02ba*/ 	.byte	0x04
	.zero		1


	//   ....[27]....
        /*02bc*/ 	.word	0x00000c00
        /*02c0*/ 	.word	0x000000ff
        /*02c4*/ 	.word	0x000000e8
        /*02c8*/ 	.short	0x0100
        /*02ca*/ 	.byte	0x04
	.zero		1


	//   ....[28]....
        /*02cc*/ 	.word	0x00000c10
        /*02d0*/ 	.word	0x000000ff
        /*02d4*/ 	.word	0x000000d0
        /*02d8*/ 	.short	0x0100
        /*02da*/ 	.byte	0x04
	.zero		1


	//   ....[29]....
        /*02dc*/ 	.word	0x00000c20
        /*02e0*/ 	.word	0x000000ff
        /*02e4*/ 	.word	0x000000f0
        /*02e8*/ 	.short	0x0100
        /*02ea*/ 	.byte	0x04
	.zero		1


	//   ....[30]....
        /*02ec*/ 	.word	0x00000c30
        /*02f0*/ 	.word	0x000000ff
        /*02f4*/ 	.word	0x000000d8
        /*02f8*/ 	.short	0x0100
        /*02fa*/ 	.byte	0x04
	.zero		1


	//   ....[31]....
        /*02fc*/ 	.word	0x00000c40
        /*0300*/ 	.word	0x000000ff
        /*0304*/ 	.word	0x000000f8
        /*0308*/ 	.short	0x0100
        /*030a*/ 	.byte	0x04
	.zero		1


	//   ....[32]....
        /*030c*/ 	.word	0x00000d30
        /*0310*/ 	.word	0x000000ff
        /*0314*/ 	.word	0x00000100
        /*0318*/ 	.short	0x0100
        /*031a*/ 	.byte	0x04
	.zero		1


	//   ....[33]....
        /*031c*/ 	.word	0x00000d40
        /*0320*/ 	.word	0x000000ff
        /*0324*/ 	.word	0x00000110
        /*0328*/ 	.short	0x0100
        /*032a*/ 	.byte	0x04
	.zero		1


	//   ....[34]....
        /*032c*/ 	.word	0x00000d50
        /*0330*/ 	.word	0x000000ff
        /*0334*/ 	.word	0x00000108
        /*0338*/ 	.short	0x0100
        /*033a*/ 	.byte	0x04
	.zero		1


	//   ....[35]....
        /*033c*/ 	.word	0x00000d60
        /*0340*/ 	.word	0x000000ff
        /*0344*/ 	.word	0x00000118
        /*0348*/ 	.short	0x0100
        /*034a*/ 	.byte	0x04
	.zero		1


	//   ....[36]....
        /*034c*/ 	.word	0x00001910
        /*0350*/ 	.word	0x00000000
        /*0354*/ 	.word	0x00000110
        /*0358*/ 	.short	0x010a
        /*035a*/ 	.byte	0xff
	.zero		1


	//   ....[37]....
        /*035c*/ 	.word	0x00001930
        /*0360*/ 	.word	0x00000000
        /*0364*/ 	.word	0x00000100
        /*0368*/ 	.short	0x0101
        /*036a*/ 	.byte	0xff
	.zero		1


	//   ....[38]....
        /*036c*/ 	.word	0x000019f0
        /*0370*/ 	.word	0x000000ff
        /*0374*/ 	.word	0x00000028
        /*0378*/ 	.short	0x010a
        /*037a*/ 	.byte	0x04
	.zero		1


	//   ....[39]....
        /*037c*/ 	.word	0x00001a70
        /*0380*/ 	.word	0x000000ff
        /*0384*/ 	.word	0x00000028
        /*0388*/ 	.short	0x010a
        /*038a*/ 	.byte	0x21
	.zero		1


	//   ....[40]....
        /*038c*/ 	.word	0x00001c00
        /*0390*/ 	.word	0x000000ff
        /*0394*/ 	.word	0x00000028
        /*0398*/ 	.short	0x010a
        /*039a*/ 	.byte	0x08
	.zero		1


	//   ....[41]....
        /*039c*/ 	.word	0x00001d20
        /*03a0*/ 	.word	0x000000ff
        /*03a4*/ 	.word	0x00000098
        /*03a8*/ 	.short	0x0101
        /*03aa*/ 	.byte	0x07
	.zero		1


	//   ....[42]....
        /*03ac*/ 	.word	0x00001d40
        /*03b0*/ 	.word	0x000000ff
        /*03b4*/ 	.word	0x00000028
        /*03b8*/ 	.short	0x010a
        /*03ba*/ 	.byte	0x04
	.zero		1


	//   ....[43]....
        /*03bc*/ 	.word	0x00001dc0
        /*03c0*/ 	.word	0x000000ff
        /*03c4*/ 	.word	0x00000028
        /*03c8*/ 	.short	0x010a
        /*03ca*/ 	.byte	0x09
	.zero		1


	//   ....[44]....
        /*03cc*/ 	.word	0x00001f60
        /*03d0*/ 	.word	0x000000ff
        /*03d4*/ 	.word	0x00000028
        /*03d8*/ 	.short	0x010a
        /*03da*/ 	.byte	0x06
	.zero		1


	//   ....[45]....
        /*03dc*/ 	.word	0x00002090
        /*03e0*/ 	.word	0x00000003
        /*03e4*/ 	.word	0x000000a0
        /*03e8*/ 	.short	0x010a
        /*03ea*/ 	.byte	0xff
	.zero		1


	//   ....[46]....
        /*03ec*/ 	.word	0x000021e0
        /*03f0*/ 	.word	0x00000000
        /*03f4*/ 	.word	0x00000000
        /*03f8*/ 	.short	0x0101
        /*03fa*/ 	.byte	0xff
	.zero		1


	//   ....[47]....
        /*03fc*/ 	.word	0x00002790
        /*0400*/ 	.word	0x000000ff
        /*0404*/ 	.word	0x00000000
        /*0408*/ 	.short	0x010a
        /*040a*/ 	.byte	0x04
	.zero		1


	//   ....[48]....
        /*040c*/ 	.word	0x00002820
        /*0410*/ 	.word	0x000000ff
        /*0414*/ 	.word	0x00000000
        /*0418*/ 	.short	0x010a
        /*041a*/ 	.byte	0x05
	.zero		1


	//   ....[49]....
        /*041c*/ 	.word	0x000028b0
        /*0420*/ 	.word	0x000000ff
        /*0424*/ 	.word	0x00000000
        /*0428*/ 	.short	0x010a
        /*042a*/ 	.byte	0x05
	.zero		1


	//   ....[50]....
        /*042c*/ 	.word	0x00002940
        /*0430*/ 	.word	0x000000ff
        /*0434*/ 	.word	0x00000000
        /*0438*/ 	.short	0x010a
        /*043a*/ 	.byte	0x05
	.zero		1


	//   ....[51]....
        /*043c*/ 	.word	0x000029e0
        /*0440*/ 	.word	0x00000000
        /*0444*/ 	.word	0x00000000
        /*0448*/ 	.short	0x010a
        /*044a*/ 	.byte	0xff
	.zero		1


	//   ....[52]....
        /*044c*/ 	.word	0x00002b20
        /*0450*/ 	.word	0x00000002
        /*0454*/ 	.word	0x00000100
        /*0458*/ 	.short	0x010a
        /*045a*/ 	.byte	0xff
	.zero		1


	//   ....[53]....
        /*045c*/ 	.word	0x00002b80
        /*0460*/ 	.word	0x00000004
        /*0464*/ 	.word	0x00000000
        /*0468*/ 	.short	0x0101
        /*046a*/ 	.byte	0xff
	.zero		1


	//   ....[54]....
        /*046c*/ 	.word	0x00002ba0
        /*0470*/ 	.word	0x000000ff
        /*0474*/ 	.word	0x000000b0
        /*0478*/ 	.short	0x010a
        /*047a*/ 	.byte	0x04
	.zero		1


	//   ....[55]....
        /*047c*/ 	.word	0x00002cc0
        /*0480*/ 	.word	0x00000002
        /*0484*/ 	.word	0x000000a0
        /*0488*/ 	.short	0x010a
        /*048a*/ 	.byte	0xff
	.zero		1


	//   ....[56]....
        /*048c*/ 	.word	0x00002dd0
        /*0490*/ 	.word	0x00000002
        /*0494*/ 	.word	0x00000000
        /*0498*/ 	.short	0x0101
        /*049a*/ 	.byte	0xff
	.zero		1


	//   ....[57]....
        /*049c*/ 	.word	0x00002e60
        /*04a0*/ 	.word	0x000000ff
        /*04a4*/ 	.word	0x000000b0
        /*04a8*/ 	.short	0x0106
        /*04aa*/ 	.byte	0x04
	.zero		1


	//   ....[58]....
        /*04ac*/ 	.word	0x00002e80
        /*04b0*/ 	.word	0x000000ff
        /*04b4*/ 	.word	0x000000b0
        /*04b8*/ 	.short	0x010a
        /*04ba*/ 	.byte	0x04
	.zero		1


	//   ....[59]....
        /*04bc*/ 	.word	0x00002f10
        /*04c0*/ 	.word	0x000000ff
        /*04c4*/ 	.word	0x000000b0
        /*04c8*/ 	.short	0x0106
        /*04ca*/ 	.byte	0x07
	.zero		1


	//   ....[60]....
        /*04cc*/ 	.word	0x00002f50
        /*04d0*/ 	.word	0x00000000
        /*04d4*/ 	.word	0x000000b0
        /*04d8*/ 	.short	0x010a
        /*04da*/ 	.byte	0xff
	.zero		1


	//   ....[61]....
        /*04dc*/ 	.word	0x000034b0
        /*04e0*/ 	.word	0x00000000
        /*04e4*/ 	.word	0x000000a0
        /*04e8*/ 	.short	0x010a
        /*04ea*/ 	.byte	0xff
	.zero		1


	//   ....[62]....
        /*04ec*/ 	.word	0x000035b0
        /*04f0*/ 	.word	0x00000003
        /*04f4*/ 	.word	0x00000000
        /*04f8*/ 	.short	0x0101
        /*04fa*/ 	.byte	0xff
	.zero		1


	//   ....[63]....
        /*04fc*/ 	.word	0x000035c0
        /*0500*/ 	.word	0x000000ff
        /*0504*/ 	.word	0x00000000
        /*0508*/ 	.short	0x010a
        /*050a*/ 	.byte	0x04
	.zero		1


	//   ....[64]....
        /*050c*/ 	.word	0x00003640
        /*0510*/ 	.word	0x000000ff
        /*0514*/ 	.word	0x000000e0
        /*0518*/ 	.short	0x010a
        /*051a*/ 	.byte	0x1f
	.zero		1


	//   ....[65]....
        /*051c*/ 	.word	0x00003720
        /*0520*/ 	.word	0x000000ff
        /*0524*/ 	.word	0x00000000
        /*0528*/ 	.short	0x010a
        /*052a*/ 	.byte	0x05
	.zero		1


	//   ....[66]....
        /*052c*/ 	.word	0x00003860
        /*0530*/ 	.word	0x000000ff
        /*0534*/ 	.word	0x00000000
        /*0538*/ 	.short	0x010a
        /*053a*/ 	.byte	0x04
	.zero		1


	//   ....[67]....
        /*053c*/ 	.word	0x00003af0
        /*0540*/ 	.word	0x000000ff
        /*0544*/ 	.word	0x00000000
        /*0548*/ 	.short	0x010a
        /*054a*/ 	.byte	0x04
	.zero		1


	//   ....[68]....
        /*054c*/ 	.word	0x00003b80
        /*0550*/ 	.word	0x000000ff
        /*0554*/ 	.word	0x00000000
        /*0558*/ 	.short	0x010a
        /*055a*/ 	.byte	0x05
	.zero		1


	//   ....[69]....
        /*055c*/ 	.word	0x00003c10
        /*0560*/ 	.word	0x000000ff
        /*0564*/ 	.word	0x00000000
        /*0568*/ 	.short	0x010a
        /*056a*/ 	.byte	0x05
	.zero		1


	//   ....[70]....
        /*056c*/ 	.word	0x00003ca0
        /*0570*/ 	.word	0x000000ff
        /*0574*/ 	.word	0x00000000
        /*0578*/ 	.short	0x010a
        /*057a*/ 	.byte	0x04
	.zero		1


	//   ....[71]....
        /*057c*/ 	.word	0x00004200
        /*0580*/ 	.word	0x00000008
        /*0584*/ 	.word	0x000000a0
        /*0588*/ 	.short	0x010a
        /*058a*/ 	.byte	0xff
	.zero		1


	//   ....[72]....
        /*058c*/ 	.word	0x00004370
        /*0590*/ 	.word	0x00000000
        /*0594*/ 	.word	0x00000000
        /*0598*/ 	.short	0x0101
        /*059a*/ 	.byte	0xff
	.zero		1


	//   ....[73]....
        /*059c*/ 	.word	0x00004850
        /*05a0*/ 	.word	0x000000ff
        /*05a4*/ 	.word	0x00000098
        /*05a8*/ 	.short	0x010a
        /*05aa*/ 	.byte	0x15
	.zero		1


	//   ....[74]....
        /*05ac*/ 	.word	0x000049e0
        /*05b0*/ 	.word	0x000000ff
        /*05b4*/ 	.word	0x00000070
        /*05b8*/ 	.short	0x010a
        /*05ba*/ 	.byte	0x15
	.zero		1


	//   ....[75]....
        /*05bc*/ 	.word	0x00004b30
        /*05c0*/ 	.word	0x000000ff
        /*05c4*/ 	.word	0x00000050
        /*05c8*/ 	.short	0x010b
        /*05ca*/ 	.byte	0x15
	.zero		1


	//   ....[76]....
        /*05cc*/ 	.word	0x00004b40
        /*05d0*/ 	.word	0x000000ff
        /*05d4*/ 	.word	0x00000000
        /*05d8*/ 	.short	0x0101
        /*05da*/ 	.byte	0x32
	.zero		1


	//   ....[77]....
        /*05dc*/ 	.word	0x00004b50
        /*05e0*/ 	.word	0x000000ff
        /*05e4*/ 	.word	0x00000078
        /*05e8*/ 	.short	0x010a
        /*05ea*/ 	.byte	0x15
	.zero		1


	//   ....[78]....
        /*05ec*/ 	.word	0x00004ca0
        /*05f0*/ 	.word	0x000000ff
        /*05f4*/ 	.word	0x00000058
        /*05f8*/ 	.short	0x010b
        /*05fa*/ 	.byte	0x15
	.zero		1


	//   ....[79]....
        /*05fc*/ 	.word	0x00004cb0
        /*0600*/ 	.word	0x000000ff
        /*0604*/ 	.word	0x00000000
        /*0608*/ 	.short	0x0101
        /*060a*/ 	.byte	0x31
	.zero		1


	//   ....[80]....
        /*060c*/ 	.word	0x00004cc0
        /*0610*/ 	.word	0x000000ff
        /*0614*/ 	.word	0x00000080
        /*0618*/ 	.short	0x010a
        /*061a*/ 	.byte	0x15
	.zero		1


	//   ....[81]....
        /*061c*/ 	.word	0x00004e20
        /*0620*/ 	.word	0x000000ff
        /*0624*/ 	.word	0x00000060
        /*0628*/ 	.short	0x010b
        /*062a*/ 	.byte	0x15
	.zero		1


	//   ....[82]....
        /*062c*/ 	.word	0x00004e30
        /*0630*/ 	.word	0x000000ff
        /*0634*/ 	.word	0x00000000
        /*0638*/ 	.short	0x0101
        /*063a*/ 	.byte	0x30
	.zero		1


	//   ....[83]....
        /*063c*/ 	.word	0x00004e40
        /*0640*/ 	.word	0x000000ff
        /*0644*/ 	.word	0x00000088
        /*0648*/ 	.short	0x010a
        /*064a*/ 	.byte	0x15
	.zero		1


	//   ....[84]....
        /*064c*/ 	.word	0x00005030
        /*0650*/ 	.word	0x000000ff
        /*0654*/ 	.word	0x00000068
        /*0658*/ 	.short	0x010b
        /*065a*/ 	.byte	0x15
	.zero		1


	//   ....[85]....
        /*065c*/ 	.word	0x00005040
        /*0660*/ 	.word	0x000000ff
        /*0664*/ 	.word	0x00000000
        /*0668*/ 	.short	0x0101
        /*066a*/ 	.byte	0x2b
	.zero		1


	//   ....[86]....
        /*066c*/ 	.word	0x00005070
        /*0670*/ 	.word	0x000000ff
        /*0674*/ 	.word	0x00000070
        /*0678*/ 	.short	0x010a
        /*067a*/ 	.byte	0x15
	.zero		1


	//   ....[87]....
        /*067c*/ 	.word	0x00005090
        /*0680*/ 	.word	0x000000ff
        /*0684*/ 	.word	0x00000078
        /*0688*/ 	.short	0x010a
        /*068a*/ 	.byte	0x15
	.zero		1


	//   ....[88]....
        /*068c*/ 	.word	0x000050b0
        /*0690*/ 	.word	0x000000ff
        /*0694*/ 	.word	0x00000080
        /*0698*/ 	.short	0x010a
        /*069a*/ 	.byte	0x15
	.zero		1


	//   ....[89]....
        /*069c*/ 	.word	0x000050f0
        /*06a0*/ 	.word	0x00000000
        /*06a4*/ 	.word	0x00000088
        /*06a8*/ 	.short	0x010a
        /*06aa*/ 	.byte	0xff
	.zero		1


	//   ....[90]....
        /*06ac*/ 	.word	0x00005440
        /*06b0*/ 	.word	0x00000003
        /*06b4*/ 	.word	0x000000a0
        /*06b8*/ 	.short	0x010a
        /*06ba*/ 	.byte	0xff
	.zero		1


	//   ....[91]....
        /*06bc*/ 	.word	0x000055c0
        /*06c0*/ 	.word	0x00000000
        /*06c4*/ 	.word	0x00000000
        /*06c8*/ 	.short	0x0101
        /*06ca*/ 	.byte	0xff
	.zero		1


	//   ....[92]....
        /*06cc*/ 	.word	0x00006110
        /*06d0*/ 	.word	0x00000002
        /*06d4*/ 	.word	0x00000050
        /*06d8*/ 	.short	0x010a
        /*06da*/ 	.byte	0xff
	.zero		1


	//   ....[93]....
        /*06dc*/ 	.word	0x00006180
        /*06e0*/ 	.word	0x00000047
        /*06e4*/ 	.word	0x000000c0
        /*06e8*/ 	.short	0x010a
        /*06ea*/ 	.byte	0xff
	.zero		1


	//   ....[94]....
        /*06ec*/ 	.word	0x00006270
        /*06f0*/ 	.word	0x00000002
        /*06f4*/ 	.word	0x00000050
        /*06f8*/ 	.short	0x010a
        /*06fa*/ 	.byte	0xff
	.zero		1


	//   ....[95]....
        /*06fc*/ 	.word	0x00006380
        /*0700*/ 	.word	0x00000000
        /*0704*/ 	.word	0x00000000
        /*0708*/ 	.short	0x0101
        /*070a*/ 	.byte	0xff
	.zero		1


	//   ....[96]....
        /*070c*/ 	.word	0x00006400
        /*0710*/ 	.word	0x00000047
        /*0714*/ 	.word	0x000000c0
        /*0718*/ 	.short	0x010a
        /*071a*/ 	.byte	0xff
	.zero		1


	//   ....[97]....
        /*071c*/ 	.word	0x00006f50
        /*0720*/ 	.word	0x00000070
        /*0724*/ 	.word	0x00000050
        /*0728*/ 	.short	0x010a
        /*072a*/ 	.byte	0xff
	.zero		1


	//   ....[98]....
        /*072c*/ 	.word	0x00007020
        /*0730*/ 	.word	0x00000070
        /*0734*/ 	.word	0x00000050
        /*0738*/ 	.short	0x010a
        /*073a*/ 	.byte	0xff
	.zero		1


	//   ....[99]....
        /*073c*/ 	.word	0x00007130
        /*0740*/ 	.word	0x00000000
        /*0744*/ 	.word	0x00000000
        /*0748*/ 	.short	0x0101
        /*074a*/ 	.byte	0xff
	.zero		1


	//   ....[100]....
        /*074c*/ 	.word	0x00007ca0
        /*0750*/ 	.word	0x00000070
        /*0754*/ 	.word	0x00000050
        /*0758*/ 	.short	0x010a
        /*075a*/ 	.byte	0xff
	.zero		1


	//   ....[101]....
        /*075c*/ 	.word	0x00007d70
        /*0760*/ 	.word	0x00000070
        /*0764*/ 	.word	0x00000050
        /*0768*/ 	.short	0x010a
        /*076a*/ 	.byte	0xff
	.zero		1


	//   ....[102]....
        /*076c*/ 	.word	0x00007e80
        /*0770*/ 	.word	0x00000000
        /*0774*/ 	.word	0x00000000
        /*0778*/ 	.short	0x0101
        /*077a*/ 	.byte	0xff
	.zero		1


	//   ....[103]....
        /*077c*/ 	.word	0x00008a20
        /*0780*/ 	.word	0x00000066
        /*0784*/ 	.word	0x00000050
        /*0788*/ 	.short	0x010a
        /*078a*/ 	.byte	0xff
	.zero		1


	//   ....[104]....
        /*078c*/ 	.word	0x00008af0
        /*0790*/ 	.word	0x00000066
        /*0794*/ 	.word	0x00000050
        /*0798*/ 	.short	0x010a
        /*079a*/ 	.byte	0xff
	.zero		1


	//   ....[105]....
        /*079c*/ 	.word	0x00008c00
        /*07a0*/ 	.word	0x00000000
        /*07a4*/ 	.word	0x00000000
        /*07a8*/ 	.short	0x0101
        /*07aa*/ 	.byte	0xff
	.zero		1


	//   ....[106]....
        /*07ac*/ 	.word	0x00009090
        /*07b0*/ 	.word	0x000000ff
        /*07b4*/ 	.word	0x00000000
        /*07b8*/ 	.short	0x0101
        /*07ba*/ 	.byte	0x04
	.zero		1


	//   ....[107]....
        /*07bc*/ 	.word	0x000098a0
        /*07c0*/ 	.word	0x00000000
        /*07c4*/ 	.word	0x00000110
        /*07c8*/ 	.short	0x010a
        /*07ca*/ 	.byte	0xff
	.zero		1


	//   ....[108]....
        /*07cc*/ 	.word	0x00009900
        /*07d0*/ 	.word	0x00000000
        /*07d4*/ 	.word	0x00000028
        /*07d8*/ 	.short	0x010a
        /*07da*/ 	.byte	0xff
	.zero		1


	//   ....[109]....
        /*07dc*/ 	.word	0x00009960
        /*07e0*/ 	.word	0x00000000
        /*07e4*/ 	.word	0x00000028
        /*07e8*/ 	.short	0x010a
        /*07ea*/ 	.byte	0xff
	.zero		1


	//   ....[110]....
        /*07ec*/ 	.word	0x000099b0
        /*07f0*/ 	.word	0x00000003
        /*07f4*/ 	.word	0x000000a0
        /*07f8*/ 	.short	0x010a
        /*07fa*/ 	.byte	0xff
	.zero		1


	//   ....[111]....
        /*07fc*/ 	.word	0x00009a10
        /*0800*/ 	.word	0x00000000
        /*0804*/ 	.word	0x00000000
        /*0808*/ 	.short	0x010a
        /*080a*/ 	.byte	0xff
	.zero		1


	//   ....[112]....
        /*080c*/ 	.word	0x00009a70
        /*0810*/ 	.word	0x00000000
        /*0814*/ 	.word	0x00000000
        /*0818*/ 	.short	0x010a
        /*081a*/ 	.byte	0xff
	.zero		1


	//   ....[113]....
        /*081c*/ 	.word	0x00009ad0
        /*0820*/ 	.word	0x00000000
        /*0824*/ 	.word	0x00000000
        /*0828*/ 	.short	0x010a
        /*082a*/ 	.byte	0xff
	.zero		1


	//   ....[114]....
        /*082c*/ 	.word	0x00009b30
        /*0830*/ 	.word	0x00000000
        /*0834*/ 	.word	0x00000000
        /*0838*/ 	.short	0x010a
        /*083a*/ 	.byte	0xff
	.zero		1


	//   ....[115]....
        /*083c*/ 	.word	0x00009b80
        /*0840*/ 	.word	0x00000002
        /*0844*/ 	.word	0x00000100
        /*0848*/ 	.short	0x010a
        /*084a*/ 	.byte	0xff
	.zero		1


	//   ....[116]....
        /*084c*/ 	.word	0x00009be0
        /*0850*/ 	.word	0x00000002
        /*0854*/ 	.word	0x000000b0
        /*0858*/ 	.short	0x010a
        /*085a*/ 	.byte	0xff
	.zero		1


	//   ....[117]....
        /*085c*/ 	.word	0x00009c30
        /*0860*/ 	.word	0x00000002
        /*0864*/ 	.word	0x000000a0
        /*0868*/ 	.short	0x010a
        /*086a*/ 	.byte	0xff
	.zero		1


	//   ....[118]....
        /*086c*/ 	.word	0x00009c90
        /*0870*/ 	.word	0x00000000
        /*0874*/ 	.word	0x000000b0
        /*0878*/ 	.short	0x010a
        /*087a*/ 	.byte	0xff
	.zero		1


	//   ....[119]....
        /*087c*/ 	.word	0x00009ce0
        /*0880*/ 	.word	0x00000000
        /*0884*/ 	.word	0x000000a0
        /*0888*/ 	.short	0x010a
        /*088a*/ 	.byte	0xff
	.zero		1


	//   ....[120]....
        /*088c*/ 	.word	0x00009d40
        /*0890*/ 	.word	0x00000003
        /*0894*/ 	.word	0x000000e0
        /*0898*/ 	.short	0x010a
        /*089a*/ 	.byte	0xff
	.zero		1


	//   ....[121]....
        /*089c*/ 	.word	0x00009da0
        /*08a0*/ 	.word	0x00000000
        /*08a4*/ 	.word	0x00000000
        /*08a8*/ 	.short	0x010a
        /*08aa*/ 	.byte	0xff
	.zero		1


	//   ....[122]....
        /*08ac*/ 	.word	0x00009e00
        /*08b0*/ 	.word	0x00000000
        /*08b4*/ 	.word	0x00000000
        /*08b8*/ 	.short	0x010a
        /*08ba*/ 	.byte	0xff
	.zero		1


	//   ....[123]....
        /*08bc*/ 	.word	0x00009e60
        /*08c0*/ 	.word	0x00000000
        /*08c4*/ 	.word	0x00000000
        /*08c8*/ 	.short	0x010a
        /*08ca*/ 	.byte	0xff
	.zero		1


	//   ....[124]....
        /*08cc*/ 	.word	0x00009ec0
        /*08d0*/ 	.word	0x00000000
        /*08d4*/ 	.word	0x00000000
        /*08d8*/ 	.short	0x010a
        /*08da*/ 	.byte	0xff
	.zero		1


	//   ....[125]....
        /*08dc*/ 	.word	0x00009f20
        /*08e0*/ 	.word	0x00000000
        /*08e4*/ 	.word	0x00000000
        /*08e8*/ 	.short	0x010a
        /*08ea*/ 	.byte	0xff
	.zero		1


	//   ....[126]....
        /*08ec*/ 	.word	0x00009f70
        /*08f0*/ 	.word	0x00000008
        /*08f4*/ 	.word	0x000000a0
        /*08f8*/ 	.short	0x010a
        /*08fa*/ 	.byte	0xff
	.zero		1


	//   ....[127]....
        /*08fc*/ 	.word	0x00009fd0
        /*0900*/ 	.word	0x00000000
        /*0904*/ 	.word	0x00000098
        /*0908*/ 	.short	0x010a
        /*090a*/ 	.byte	0xff
	.zero		1


	//   ....[128]....
        /*090c*/ 	.word	0x0000a030
        /*0910*/ 	.word	0x00000005
        /*0914*/ 	.word	0x00000070
        /*0918*/ 	.short	0x010a
        /*091a*/ 	.byte	0xff
	.zero		1


	//   ....[129]....
        /*091c*/ 	.word	0x0000a090
        /*0920*/ 	.word	0x00000005
        /*0924*/ 	.word	0x00000078
        /*0928*/ 	.short	0x010a
        /*092a*/ 	.byte	0xff
	.zero		1


	//   ....[130]....
        /*092c*/ 	.word	0x0000a0f0
        /*0930*/ 	.word	0x00000005
        /*0934*/ 	.word	0x00000080
        /*0938*/ 	.short	0x010a
        /*093a*/ 	.byte	0xff
	.zero		1


	//   ....[131]....
        /*093c*/ 	.word	0x0000a150
        /*0940*/ 	.word	0x00000005
        /*0944*/ 	.word	0x00000088
        /*0948*/ 	.short	0x010a
        /*094a*/ 	.byte	0xff
	.zero		1


	//   ....[132]....
        /*094c*/ 	.word	0x0000a1b0
        /*0950*/ 	.word	0x00000000
        /*0954*/ 	.word	0x00000070
        /*0958*/ 	.short	0x010a
        /*095a*/ 	.byte	0xff
	.zero		1


	//   ....[133]....
        /*095c*/ 	.word	0x0000a210
        /*0960*/ 	.word	0x00000000
        /*0964*/ 	.word	0x00000078
        /*0968*/ 	.short	0x010a
        /*096a*/ 	.byte	0xff
	.zero		1


	//   ....[134]....
        /*096c*/ 	.word	0x0000a270
        /*0970*/ 	.word	0x00000000
        /*0974*/ 	.word	0x00000080
        /*0978*/ 	.short	0x010a
        /*097a*/ 	.byte	0xff
	.zero		1


	//   ....[135]....
        /*097c*/ 	.word	0x0000a2c0
        /*0980*/ 	.word	0x00000003
        /*0984*/ 	.word	0x000000a0
        /*0988*/ 	.short	0x010a
        /*098a*/ 	.byte	0xff
	.zero		1


	//   ....[136]....
        /*098c*/ 	.word	0x0000a310
        /*0990*/ 	.word	0x00000002
        /*0994*/ 	.word	0x00000050
        /*0998*/ 	.short	0x010a
        /*099a*/ 	.byte	0xff
	.zero		1


	//   ....[137]....
        /*099c*/ 	.word	0x0000a360
        /*09a0*/ 	.word	0x00000047
        /*09a4*/ 	.word	0x000000c0
        /*09a8*/ 	.short	0x010a
        /*09aa*/ 	.byte	0xff
	.zero		1


	//   ....[138]....
        /*09ac*/ 	.word	0x0000a3b0
        /*09b0*/ 	.word	0x00000070
        /*09b4*/ 	.word	0x00000050
        /*09b8*/ 	.short	0x010a
        /*09ba*/ 	.byte	0xff
	.zero		1


	//   ....[139]....
        /*09bc*/ 	.word	0x0000a400
        /*09c0*/ 	.word	0x00000070
        /*09c4*/ 	.word	0x00000050
        /*09c8*/ 	.short	0x010a
        /*09ca*/ 	.byte	0xff
	.zero		1


	//   ....[140]....
        /*09cc*/ 	.word	0x0000a450
        /*09d0*/ 	.word	0x00000066
        /*09d4*/ 	.word	0x00000050
        /*09d8*/ 	.short	0x010a
        /*09da*/ 	.byte	0xff
	.zero		1


	//----- nvinfo : EIATTR_NUM_MBARRIERS
	.align		4
.L_48:
        /*09dc*/ 	.byte	0x03, 0x38
        /*09de*/ 	.short	0x0024


	//----- nvinfo : EIATTR_EXIT_INSTR_OFFSETS
	.align		4
        /*09e0*/ 	.byte	0x04, 0x1c
        /*09e2*/ 	.short	(.L_50 - .L_49)


	//   ....[0]....
.L_49:
        /*09e4*/ 	.word	0x00002a10


	//   ....[1]....
        /*09e8*/ 	.word	0x00002f20


	//   ....[2]....
        /*09ec*/ 	.word	0x00002f80


	//   ....[3]....
        /*09f0*/ 	.word	0x00003f00


	//   ....[4]....
        /*09f4*/ 	.word	0x00005120


	//   ....[5]....
        /*09f8*/ 	.word	0x00005160


	//   ....[6]....
        /*09fc*/ 	.word	0x00009890


	//----- nvinfo : EIATTR_MAX_THREADS
	.align		4
.L_50:
        /*0a00*/ 	.byte	0x04, 0x05
        /*0a02*/ 	.short	(.L_52 - .L_51)
.L_51:
        /*0a04*/ 	.word	0x00000100
        /*0a08*/ 	.word	0x00000001
        /*0a0c*/ 	.word	0x00000001


	//----- nvinfo : EIATTR_CRS_STACK_SIZE
	.align		4
.L_52:
        /*0a10*/ 	.byte	0x04, 0x1e
        /*0a12*/ 	.short	(.L_54 - .L_53)
.L_53:
        /*0a14*/ 	.word	0x00000000


	//----- nvinfo : EIATTR_CBANK_PARAM_SIZE
	.align		4
.L_54:
        /*0a18*/ 	.byte	0x03, 0x19
        /*0a1a*/ 	.short	0x0800


	//----- nvinfo : EIATTR_PARAM_CBANK
	.align		4
        /*0a1c*/ 	.byte	0x04, 0x0a
        /*0a1e*/ 	.short	(.L_56 - .L_55)
	.align		4
.L_55:
        /*0a20*/ 	.word	index@(.nv.constant0._ZN7cutlass13device_kernelINS_4gemm6kernel13GemmUniversalIN4cute5tupleIJiiiiEEENS1_10collective13CollectiveMmaINS1_35MainloopSm100TmaUmmaWarpSpecializedILi5ELi2ELi4ENS5_IJNS4_1CILi4EEENSA_ILi1EEESC_EEEEENS5_IJNSA_ILi64EEENSA_ILi256EEENSA_ILi128EEEEEENS_12float_e4m3_tENS5_IJlSC_lEEESJ_SK_NS4_8TiledMMAINS4_8MMA_AtomIJNS4_10MMA_TraitsINS4_19SM100_MMA_F8F6F4_SSEJSJ_SJ_fSF_SG_NS4_17integral_constantINS4_4UMMA5MajorELSR_0EEESS_NSP_INSQ_7ScaleInELST_0EEESU_EEEEEENS4_6LayoutINS5_IJSC_SC_SC_EEENS5_IJNSA_ILi0EEESZ_SZ_EEEEENS5_IJNS4_10UnderscoreES12_S12_EEEEENS4_13SM90_TMA_LOADENS4_14ComposedLayoutINS4_7SwizzleILi3ELi4ELi3EEENS4_18smem_ptr_flag_bitsILi8EEENSX_INS5_IJNSA_ILi8EEESH_EEENS5_IJSH_SC_EEEEEEEvNS4_8identityENS4_23SM90_TMA_LOAD_MULTICASTES1F_vS1G_EENS_8epilogue10collective18CollectiveEpilogueINS1J_23Sm100TmaWarpSpecializedILi4ELi2ELi32ELb0ELb0EEEJSI_NS5_IJNSX_ISF_SC_EES1O_EEESJ_SK_SJ_SK_NS1J_6fusion15FusionCallbacksIS1N_NS1Q_17LinearCombinationISJ_fSJ_fLNS_15FloatRoundStyleE2EEESI_S1P_JEEENS4_5SM1004TMEM4LOAD26SM100_TMEM_LOAD_16dp32b32xES15_NS16_INS17_ILi2ELi4ELi3EEES1A_NSX_INS5_IJS1B_SF_EEENS5_IJSF_SC_EEEEEEENS4_39AutoVectorizingCopyWithAssumedAlignmentILi128EEENS4_14SM90_TMA_STOREES24_S26_S26_EEEvvEEEEvNT_6ParamsE)
        /*0a24*/ 	.short	0x0380
        /*0a26*/ 	.short	0x0800


	//----- nvinfo : EIATTR_SW_WAR
	.align		4
.L_56:
        /*0a28*/ 	.byte	0x04, 0x36
        /*0a2a*/ 	.short	(.L_58 - .L_57)
.L_57:
        /*0a2c*/ 	.word	0x00000008
.L_58:


//--------------------- .nv.callgraph             --------------------------
	.section	.nv.callgraph,"",@"SHT_CUDA_CALLGRAPH"
	.align	4
	.sectionentsize	8
	.align		4
        /*0000*/ 	.word	0x00000000
	.align		4
        /*0004*/ 	.word	0xffffffff
	.align		4
        /*0008*/ 	.word	index@(_ZN7cutlass13device_kernelINS_4gemm6kernel13GemmUniversalIN4cute5tupleIJiiiiEEENS1_10collective13CollectiveMmaINS1_35MainloopSm100TmaUmmaWarpSpecializedILi5ELi2ELi4ENS5_IJNS4_1CILi4EEENSA_ILi1EEESC_EEEEENS5_IJNSA_ILi64EEENSA_ILi256EEENSA_ILi128EEEEEENS_12float_e4m3_tENS5_IJlSC_lEEESJ_SK_NS4_8TiledMMAINS4_8MMA_AtomIJNS4_10MMA_TraitsINS4_19SM100_MMA_F8F6F4_SSEJSJ_SJ_fSF_SG_NS4_17integral_constantINS4_4UMMA5MajorELSR_0EEESS_NSP_INSQ_7ScaleInELST_0EEESU_EEEEEENS4_6LayoutINS5_IJSC_SC_SC_EEENS5_IJNSA_ILi0EEESZ_SZ_EEEEENS5_IJNS4_10UnderscoreES12_S12_EEEEENS4_13SM90_TMA_LOADENS4_14ComposedLayoutINS4_7SwizzleILi3ELi4ELi3EEENS4_18smem_ptr_flag_bitsILi8EEENSX_INS5_IJNSA_ILi8EEESH_EEENS5_IJSH_SC_EEEEEEEvNS4_8identityENS4_23SM90_TMA_LOAD_MULTICASTES1F_vS1G_EENS_8epilogue10collective18CollectiveEpilogueINS1J_23Sm100TmaWarpSpecializedILi4ELi2ELi32ELb0ELb0EEEJSI_NS5_IJNSX_ISF_SC_EES1O_EEESJ_SK_SJ_SK_NS1J_6fusion15FusionCallbacksIS1N_NS1Q_17LinearCombinationISJ_fSJ_fLNS_15FloatRoundStyleE2EEESI_S1P_JEEENS4_5SM1004TMEM4LOAD26SM100_TMEM_LOAD_16dp32b32xES15_NS16_INS17_ILi2ELi4ELi3EEES1A_NSX_INS5_IJS1B_SF_EEENS5_IJSF_SC_EEEEEEENS4_39AutoVectorizingCopyWithAssumedAlignmentILi128EEENS4_14SM90_TMA_STOREES24_S26_S26_EEEvvEEEEvNT_6ParamsE)
	.align		4
        /*000c*/ 	.word	index@(__assertfail)
	.align		4
        /*0010*/ 	.word	0x00000000
	.align		4
        /*0014*/ 	.word	0xfffffffe
	.align		4
        /*0018*/ 	.word	0x00000000
	.align		4
        /*001c*/ 	.word	0xfffffffd
	.align		4
        /*0020*/ 	.word	0x00000000
	.align		4
        /*0024*/ 	.word	0xfffffffc


//--------------------- .nv.constant4             --------------------------
	.section	.nv.constant4,"a",@progbits
	.align	8
	.align		8
.nv.constant4:
        /*0000*/ 	.dword	__assertfail
	.align		8
        /*0008*/ 	.dword	__unnamed_1
	.align		8
        /*0010*/ 	.dword	__unnamed_2
	.align		8
        /*0018*/ 	.dword	__unnamed_3
	.align		8
        /*0020*/ 	.dword	_ZN40_INTERNAL_930e2c13_4_k_cu_580b6f03_319274cuda3std3__45__cpo5beginE
	.align		8
        /*0028*/ 	.dword	_ZN40_INTERNAL_930e2c13_4_k_cu_580b6f03_319274cuda3std3__45__cpo3endE
	.align		8
        /*0030*/ 	.dword	_ZN40_INTERNAL_930e2c13_4_k_cu_580b6f03_319274cuda3std3__45__cpo6cbeginE
	.align		8
        /*0038*/ 	.dword	_ZN40_INTERNAL_930e2c13_4_k_cu_580b6f03_319274cuda3std3__45__cpo4cendE
	.align		8
        /*0040*/ 	.dword	_ZN40_INTERNAL_930e2c13_4_k_cu_580b6f03_319274cuda3std3__442_GLOBAL__N__930e2c13_4_k_cu_580b6f03_319276ignoreE
	.align		8
        /*0048*/ 	.dword	_ZN40_INTERNAL_930e2c13_4_k_cu_580b6f03_319274cuda3std3__419piecewise_constructE
	.align		8
        /*0050*/ 	.dword	_ZN40_INTERNAL_930e2c13_4_k_cu_580b6f03_319274cuda3std3__48in_placeE
	.align		8
        /*0058*/ 	.dword	_ZN40_INTERNAL_930e2c13_4_k_cu_580b6f03_319274cuda3std6ranges3__45__cpo4swapE
	.align		8
        /*0060*/ 	.dword	_ZN40_INTERNAL_930e2c13_4_k_cu_580b6f03_319274cuda3std6ranges3__45__cpo9iter_moveE
	.align		8
        /*0068*/ 	.dword	_ZN40_INTERNAL_930e2c13_4_k_cu_580b6f03_319274cute7productE
	.align		8
        /*0070*/ 	.dword	_ZN40_INTERNAL_930e2c13_4_k_cu_580b6f03_319274cute1_E
	.align		8
        /*0078*/ 	.dword	$str$25
	.align		8
        /*0080*/ 	.dword	$str$26
	.align		8
        /*0088*/ 	.dword	$str$27
	.align		8
        /*0090*/ 	.dword	$str$28


//--------------------- .text._ZN7cutlass13device_kernelINS_4gemm6kernel13GemmUniversalIN4cute5tupleIJiiiiEEENS1_10collective13CollectiveMmaINS1_35MainloopSm100TmaUmmaWarpSpecializedILi5ELi2ELi4ENS5_IJNS4_1CILi4EEENSA_ILi1EEESC_EEEEENS5_IJNSA_ILi64EEENSA_ILi256EEENSA_ILi128EEEEEENS_12float_e4m3_tENS5_IJlSC_lEEESJ_SK_NS4_8TiledMMAINS4_8MMA_AtomIJNS4_10MMA_TraitsINS4_19SM100_MMA_F8F6F4_SSEJSJ_SJ_fSF_SG_NS4_17integral_constantINS4_4UMMA5MajorELSR_0EEESS_NSP_INSQ_7ScaleInELST_0EEESU_EEEEEENS4_6LayoutINS5_IJSC_SC_SC_EEENS5_IJNSA_ILi0EEESZ_SZ_EEEEENS5_IJNS4_10UnderscoreES12_S12_EEEEENS4_13SM90_TMA_LOADENS4_14ComposedLayoutINS4_7SwizzleILi3ELi4ELi3EEENS4_18smem_ptr_flag_bitsILi8EEENSX_INS5_IJNSA_ILi8EEESH_EEENS5_IJSH_SC_EEEEEEEvNS4_8identityENS4_23SM90_TMA_LOAD_MULTICASTES1F_vS1G_EENS_8epilogue10collective18CollectiveEpilogueINS1J_23Sm100TmaWarpSpecializedILi4ELi2ELi32ELb0ELb0EEEJSI_NS5_IJNSX_ISF_SC_EES1O_EEESJ_SK_SJ_SK_NS1J_6fusion15FusionCallbacksIS1N_NS1Q_17LinearCombinationISJ_fSJ_fLNS_15FloatRoundStyleE2EEESI_S1P_JEEENS4_5SM1004TMEM4LOAD26SM100_TMEM_LOAD_16dp32b32xES15_NS16_INS17_ILi2ELi4ELi3EEES1A_NSX_INS5_IJS1B_SF_EEENS5_IJSF_SC_EEEEEEENS4_39AutoVectorizingCopyWithAssumedAlignmentILi128EEENS4_14SM90_TMA_STOREES24_S26_S26_EEEvvEEEEvNT_6ParamsE --------------------------
	.section	.text._ZN7cutlass13device_kernelINS_4gemm6kernel13GemmUniversalIN4cute5tupleIJiiiiEEENS1_10collective13CollectiveMmaINS1_35MainloopSm100TmaUmmaWarpSpecializedILi5ELi2ELi4ENS5_IJNS4_1CILi4EEENSA_ILi1EEESC_EEEEENS5_IJNSA_ILi64EEENSA_ILi256EEENSA_ILi128EEEEEENS_12float_e4m3_tENS5_IJlSC_lEEESJ_SK_NS4_8TiledMMAINS4_8MMA_AtomIJNS4_10MMA_TraitsINS4_19SM100_MMA_F8F6F4_SSEJSJ_SJ_fSF_SG_NS4_17integral_constantINS4_4UMMA5MajorELSR_0EEESS_NSP_INSQ_7ScaleInELST_0EEESU_EEEEEENS4_6LayoutINS5_IJSC_SC_SC_EEENS5_IJNSA_ILi0EEESZ_SZ_EEEEENS5_IJNS4_10UnderscoreES12_S12_EEEEENS4_13SM90_TMA_LOADENS4_14ComposedLayoutINS4_7SwizzleILi3ELi4ELi3EEENS4_18smem_ptr_flag_bitsILi8EEENSX_INS5_IJNSA_ILi8EEESH_EEENS5_IJSH_SC_EEEEEEEvNS4_8identityENS4_23SM90_TMA_LOAD_MULTICASTES1F_vS1G_EENS_8epilogue10collective18CollectiveEpilogueINS1J_23Sm100TmaWarpSpecializedILi4ELi2ELi32ELb0ELb0EEEJSI_NS5_IJNSX_ISF_SC_EES1O_EEESJ_SK_SJ_SK_NS1J_6fusion15FusionCallbacksIS1N_NS1Q_17LinearCombinationISJ_fSJ_fLNS_15FloatRoundStyleE2EEESI_S1P_JEEENS4_5SM1004TMEM4LOAD26SM100_TMEM_LOAD_16dp32b32xES15_NS16_INS17_ILi2ELi4ELi3EEES1A_NSX_INS5_IJS1B_SF_EEENS5_IJSF_SC_EEEEEEENS4_39AutoVectorizingCopyWithAssumedAlignmentILi128EEENS4_14SM90_TMA_STOREES24_S26_S26_EEEvvEEEEvNT_6ParamsE,"ax",@progbits
	.align	128
.text._ZN7cutlass13device_kernelINS_4gemm6kernel13GemmUniversalIN4cute5tupleIJiiiiEEENS1_10collective13CollectiveMmaINS1_35MainloopSm100TmaUmmaWarpSpecializedILi5ELi2ELi4ENS5_IJNS4_1CILi4EEENSA_ILi1EEESC_EEEEENS5_IJNSA_ILi64EEENSA_ILi256EEENSA_ILi128EEEEEENS_12float_e4m3_tENS5_IJlSC_lEEESJ_SK_NS4_8TiledMMAINS4_8MMA_AtomIJNS4_10MMA_TraitsINS4_19SM100_MMA_F8F6F4_SSEJSJ_SJ_fSF_SG_NS4_17integral_constantINS4_4UMMA5MajorELSR_0EEESS_NSP_INSQ_7ScaleInELST_0EEESU_EEEEEENS4_6LayoutINS5_IJSC_SC_SC_EEENS5_IJNSA_ILi0EEESZ_SZ_EEEEENS5_IJNS4_10UnderscoreES12_S12_EEEEENS4_13SM90_TMA_LOADENS4_14ComposedLayoutINS4_7SwizzleILi3ELi4ELi3EEENS4_18smem_ptr_flag_bitsILi8EEENSX_INS5_IJNSA_ILi8EEESH_EEENS5_IJSH_SC_EEEEEEEvNS4_8identityENS4_23SM90_TMA_LOAD_MULTICASTES1F_vS1G_EENS_8epilogue10collective18CollectiveEpilogueINS1J_23Sm100TmaWarpSpecializedILi4ELi2ELi32ELb0ELb0EEEJSI_NS5_IJNSX_ISF_SC_EES1O_EEESJ_SK_SJ_SK_NS1J_6fusion15FusionCallbacksIS1N_NS1Q_17LinearCombinationISJ_fSJ_fLNS_15FloatRoundStyleE2EEESI_S1P_JEEENS4_5SM1004TMEM4LOAD26SM100_TMEM_LOAD_16dp32b32xES15_NS16_INS17_ILi2ELi4ELi3EEES1A_NSX_INS5_IJS1B_SF_EEENS5_IJSF_SC_EEEEEEENS4_39AutoVectorizingCopyWithAssumedAlignmentILi128EEENS4_14SM90_TMA_STOREES24_S26_S26_EEEvvEEEEvNT_6ParamsE:
        .type           _ZN7cutlass13device_kernelINS_4gemm6kernel13GemmUniversalIN4cute5tupleIJiiiiEEENS1_10collective13CollectiveMmaINS1_35MainloopSm100TmaUmmaWarpSpecializedILi5ELi2ELi4ENS5_IJNS4_1CILi4EEENSA_ILi1EEESC_EEEEENS5_IJNSA_ILi64EEENSA_ILi256EEENSA_ILi128EEEEEENS_12float_e4m3_tENS5_IJlSC_lEEESJ_SK_NS4_8TiledMMAINS4_8MMA_AtomIJNS4_10MMA_TraitsINS4_19SM100_MMA_F8F6F4_SSEJSJ_SJ_fSF_SG_NS4_17integral_constantINS4_4UMMA5MajorELSR_0EEESS_NSP_INSQ_7ScaleInELST_0EEESU_EEEEEENS4_6LayoutINS5_IJSC_SC_SC_EEENS5_IJNSA_ILi0EEESZ_SZ_EEEEENS5_IJNS4_10UnderscoreES12_S12_EEEEENS4_13SM90_TMA_LOADENS4_14ComposedLayoutINS4_7SwizzleILi3ELi4ELi3EEENS4_18smem_ptr_flag_bitsILi8EEENSX_INS5_IJNSA_ILi8EEESH_EEENS5_IJSH_SC_EEEEEEEvNS4_8identityENS4_23SM90_TMA_LOAD_MULTICASTES1F_vS1G_EENS_8epilogue10collective18CollectiveEpilogueINS1J_23Sm100TmaWarpSpecializedILi4ELi2ELi32ELb0ELb0EEEJSI_NS5_IJNSX_ISF_SC_EES1O_EEESJ_SK_SJ_SK_NS1J_6fusion15FusionCallbacksIS1N_NS1Q_17LinearCombinationISJ_fSJ_fLNS_15FloatRoundStyleE2EEESI_S1P_JEEENS4_5SM1004TMEM4LOAD26SM100_TMEM_LOAD_16dp32b32xES15_NS16_INS17_ILi2ELi4ELi3EEES1A_NSX_INS5_IJS1B_SF_EEENS5_IJSF_SC_EEEEEEENS4_39AutoVectorizingCopyWithAssumedAlignmentILi128EEENS4_14SM90_TMA_STOREES24_S26_S26_EEEvvEEEEvNT_6ParamsE,@function
        .size           _ZN7cutlass13device_kernelINS_4gemm6kernel13GemmUniversalIN4cute5tupleIJiiiiEEENS1_10collective13CollectiveMmaINS1_35MainloopSm100TmaUmmaWarpSpecializedILi5ELi2ELi4ENS5_IJNS4_1CILi4EEENSA_ILi1EEESC_EEEEENS5_IJNSA_ILi64EEENSA_ILi256EEENSA_ILi128EEEEEENS_12float_e4m3_tENS5_IJlSC_lEEESJ_SK_NS4_8TiledMMAINS4_8MMA_AtomIJNS4_10MMA_TraitsINS4_19SM100_MMA_F8F6F4_SSEJSJ_SJ_fSF_SG_NS4_17integral_constantINS4_4UMMA5MajorELSR_0EEESS_NSP_INSQ_7ScaleInELST_0EEESU_EEEEEENS4_6LayoutINS5_IJSC_SC_SC_EEENS5_IJNSA_ILi0EEESZ_SZ_EEEEENS5_IJNS4_10UnderscoreES12_S12_EEEEENS4_13SM90_TMA_LOADENS4_14ComposedLayoutINS4_7SwizzleILi3ELi4ELi3EEENS4_18smem_ptr_flag_bitsILi8EEENSX_INS5_IJNSA_ILi8EEESH_EEENS5_IJSH_SC_EEEEEEEvNS4_8identityENS4_23SM90_TMA_LOAD_MULTICASTES1F_vS1G_EENS_8epilogue10collective18CollectiveEpilogueINS1J_23Sm100TmaWarpSpecializedILi4ELi2ELi32ELb0ELb0EEEJSI_NS5_IJNSX_ISF_SC_EES1O_EEESJ_SK_SJ_SK_NS1J_6fusion15FusionCallbacksIS1N_NS1Q_17LinearCombinationISJ_fSJ_fLNS_15FloatRoundStyleE2EEESI_S1P_JEEENS4_5SM1004TMEM4LOAD26SM100_TMEM_LOAD_16dp32b32xES15_NS16_INS17_ILi2ELi4ELi3EEES1A_NSX_INS5_IJS1B_SF_EEENS5_IJSF_SC_EEEEEEENS4_39AutoVectorizingCopyWithAssumedAlignmentILi128EEENS4_14SM90_TMA_STOREES24_S26_S26_EEEvvEEEEvNT_6ParamsE,(.L_x_180 - _ZN7cutlass13device_kernelINS_4gemm6kernel13GemmUniversalIN4cute5tupleIJiiiiEEENS1_10collective13CollectiveMmaINS1_35MainloopSm100TmaUmmaWarpSpecializedILi5ELi2ELi4ENS5_IJNS4_1CILi4EEENSA_ILi1EEESC_EEEEENS5_IJNSA_ILi64EEENSA_ILi256EEENSA_ILi128EEEEEENS_12float_e4m3_tENS5_IJlSC_lEEESJ_SK_NS4_8TiledMMAINS4_8MMA_AtomIJNS4_10MMA_TraitsINS4_19SM100_MMA_F8F6F4_SSEJSJ_SJ_fSF_SG_NS4_17integral_constantINS4_4UMMA5MajorELSR_0EEESS_NSP_INSQ_7ScaleInELST_0EEESU_EEEEEENS4_6LayoutINS5_IJSC_SC_SC_EEENS5_IJNSA_ILi0EEESZ_SZ_EEEEENS5_IJNS4_10UnderscoreES12_S12_EEEEENS4_13SM90_TMA_LOADENS4_14ComposedLayoutINS4_7SwizzleILi3ELi4ELi3EEENS4_18smem_ptr_flag_bitsILi8EEENSX_INS5_IJNSA_ILi8EEESH_EEENS5_IJSH_SC_EEEEEEEvNS4_8identityENS4_23SM90_TMA_LOAD_MULTICASTES1F_vS1G_EENS_8epilogue10collective18CollectiveEpilogueINS1J_23Sm100TmaWarpSpecializedILi4ELi2ELi32ELb0ELb0EEEJSI_NS5_IJNSX_ISF_SC_EES1O_EEESJ_SK_SJ_SK_NS1J_6fusion15FusionCallbacksIS1N_NS1Q_17LinearCombinationISJ_fSJ_fLNS_15FloatRoundStyleE2EEESI_S1P_JEEENS4_5SM1004TMEM4LOAD26SM100_TMEM_LOAD_16dp32b32xES15_NS16_INS17_ILi2ELi4ELi3EEES1A_NSX_INS5_IJS1B_SF_EEENS5_IJSF_SC_EEEEEEENS4_39AutoVectorizingCopyWithAssumedAlignmentILi128EEENS4_14SM90_TMA_STOREES24_S26_S26_EEEvvEEEEvNT_6ParamsE)
        .other          _ZN7cutlass13device_kernelINS_4gemm6kernel13GemmUniversalIN4cute5tupleIJiiiiEEENS1_10collective13CollectiveMmaINS1_35MainloopSm100TmaUmmaWarpSpecializedILi5ELi2ELi4ENS5_IJNS4_1CILi4EEENSA_ILi1EEESC_EEEEENS5_IJNSA_ILi64EEENSA_ILi256EEENSA_ILi128EEEEEENS_12float_e4m3_tENS5_IJlSC_lEEESJ_SK_NS4_8TiledMMAINS4_8MMA_AtomIJNS4_10MMA_TraitsINS4_19SM100_MMA_F8F6F4_SSEJSJ_SJ_fSF_SG_NS4_17integral_constantINS4_4UMMA5MajorELSR_0EEESS_NSP_INSQ_7ScaleInELST_0EEESU_EEEEEENS4_6LayoutINS5_IJSC_SC_SC_EEENS5_IJNSA_ILi0EEESZ_SZ_EEEEENS5_IJNS4_10UnderscoreES12_S12_EEEEENS4_13SM90_TMA_LOADENS4_14ComposedLayoutINS4_7SwizzleILi3ELi4ELi3EEENS4_18smem_ptr_flag_bitsILi8EEENSX_INS5_IJNSA_ILi8EEESH_EEENS5_IJSH_SC_EEEEEEEvNS4_8identityENS4_23SM90_TMA_LOAD_MULTICASTES1F_vS1G_EENS_8epilogue10collective18CollectiveEpilogueINS1J_23Sm100TmaWarpSpecializedILi4ELi2ELi32ELb0ELb0EEEJSI_NS5_IJNSX_ISF_SC_EES1O_EEESJ_SK_SJ_SK_NS1J_6fusion15FusionCallbacksIS1N_NS1Q_17LinearCombinationISJ_fSJ_fLNS_15FloatRoundStyleE2EEESI_S1P_JEEENS4_5SM1004TMEM4LOAD26SM100_TMEM_LOAD_16dp32b32xES15_NS16_INS17_ILi2ELi4ELi3EEES1A_NSX_INS5_IJS1B_SF_EEENS5_IJSF_SC_EEEEEEENS4_39AutoVectorizingCopyWithAssumedAlignmentILi128EEENS4_14SM90_TMA_STOREES24_S26_S26_EEEvvEEEEvNT_6ParamsE,@"STO_CUDA_ENTRY STV_DEFAULT"
_ZN7cutlass13device_kernelINS_4gemm6kernel13GemmUniversalIN4cute5tupleIJiiiiEEENS1_10collective13CollectiveMmaINS1_35MainloopSm100TmaUmmaWarpSpecializedILi5ELi2ELi4ENS5_IJNS4_1CILi4EEENSA_ILi1EEESC_EEEEENS5_IJNSA_ILi64EEENSA_ILi256EEENSA_ILi128EEEEEENS_12float_e4m3_tENS5_IJlSC_lEEESJ_SK_NS4_8TiledMMAINS4_8MMA_AtomIJNS4_10MMA_TraitsINS4_19SM100_MMA_F8F6F4_SSEJSJ_SJ_fSF_SG_NS4_17integral_constantINS4_4UMMA5MajorELSR_0EEESS_NSP_INSQ_7ScaleInELST_0EEESU_EEEEEENS4_6LayoutINS5_IJSC_SC_SC_EEENS5_IJNSA_ILi0EEESZ_SZ_EEEEENS5_IJNS4_10UnderscoreES12_S12_EEEEENS4_13SM90_TMA_LOADENS4_14ComposedLayoutINS4_7SwizzleILi3ELi4ELi3EEENS4_18smem_ptr_flag_bitsILi8EEENSX_INS5_IJNSA_ILi8EEESH_EEENS5_IJSH_SC_EEEEEEEvNS4_8identityENS4_23SM90_TMA_LOAD_MULTICASTES1F_vS1G_EENS_8epilogue10collective18CollectiveEpilogueINS1J_23Sm100TmaWarpSpecializedILi4ELi2ELi32ELb0ELb0EEEJSI_NS5_IJNSX_ISF_SC_EES1O_EEESJ_SK_SJ_SK_NS1J_6fusion15FusionCallbacksIS1N_NS1Q_17LinearCombinationISJ_fSJ_fLNS_15FloatRoundStyleE2EEESI_S1P_JEEENS4_5SM1004TMEM4LOAD26SM100_TMEM_LOAD_16dp32b32xES15_NS16_INS17_ILi2ELi4ELi3EEES1A_NSX_INS5_IJS1B_SF_EEENS5_IJSF_SC_EEEEEEENS4_39AutoVectorizingCopyWithAssumedAlignmentILi128EEENS4_14SM90_TMA_STOREES24_S26_S26_EEEvvEEEEvNT_6ParamsE:
[----:B------:R-:W1:Y:S01]  /*0000*/  LDC R1, c[0x0][0x37c] ;  /* 0x0000df00ff017b82 */ /* 0x000e620000000800 */
[----:B------:R-:W2:Y:S01]  /*0010*/  S2R R95, SR_TID.X ;  /* 0x00000000005f7919 */ /* 0x000ea20000002100 */
[----:B------:R-:W3:Y:S01]  /*0020*/  LDCU.64 UR8, c[0x0][0x890] ;  /* 0x00011200ff0877ac */ /* 0x000ee20008000a00 */
[----:B------:R-:W-:Y:S02]  /*0030*/  PRMT R85, RZ, 0x7610, R85 ;  /* 0x00007610ff557816 */ /* 0x000fe40000000055 */
[----:B------:R-:W-:Y:S01]  /*0040*/  ELECT P3, URZ, PT ;  /* 0x0000000000ff782f */ /* 0x000fe20003860000 */
[----:B---3--:R-:W-:-:S04]  /*0050*/  UISETP.NE.U32.AND UP0, UPT, UR8, URZ, UPT ;  /* 0x000000ff0800728c */ /* 0x008fc8000bf05070 */
[----:B------:R-:W-:Y:S01]  /*0060*/  UISETP.NE.AND.EX UP0, UPT, UR9, URZ, UPT, UP0 ;  /* 0x000000ff0900728c */ /* 0x000fe2000bf05300 */
[----:B--2---:R-:W-:-:S05]  /*0070*/  SHF.R.U32.HI R86, RZ, 0x5, R95 ;  /* 0x00000005ff567819 */ /* 0x004fca000001165f */
[----:B------:R-:W2:Y:S02]  /*0080*/  SHFL.IDX PT, R0, R86, RZ, 0x1f ;  /* 0x00001fff56007589 */ /* 0x000ea400000e0000 */
[----:B--2---:R-:W-:Y:S01]  /*0090*/  R2UR UR18, R0 ;  /* 0x00000000001272ca */ /* 0x004fe200000e0000 */
[----:B-1----:R-:W-:-:S14]  /*00a0*/  BRA.U UP0, `(.L_x_0) ;  /* 0x0000000100307547 */ /* 0x002fdc000b800000 */
[----:B------:R-:W1:Y:S02]  /*00b0*/  LDCU.64 UR4, c[0x0][0x888] ;  /* 0x00011100ff0477ac */ /* 0x000e640008000a00 */
[----:B-1----:R-:W-:-:S04]  /*00c0*/  UISETP.NE.U32.AND UP0, UPT, UR4, URZ, UPT ;  /* 0x000000ff0400728c */ /* 0x002fc8000bf05070 */
[----:B------:R-:W-:-:S09]  /*00d0*/  UISETP.NE.AND.EX UP0, UPT, UR5, URZ, UPT, UP0 ;  /* 0x000000ff0500728c */ /* 0x000fd2000bf05300 */
[----:B------:R-:W-:Y:S05]  /*00e0*/  BRA.U !UP0, `(.L_x_1) ;  /* 0x0000000108147547 */ /* 0x000fea000b800000 */
[----:B------:R-:W1:Y:S01]  /*00f0*/  LDC.64 R2, c[0x0][0x888] ;  /* 0x00022200ff027b82 */ /* 0x000e620000000a00 */
[----:B------:R-:W1:Y:S02]  /*0100*/  LDCU.64 UR4, c[0x0][0x358] ;  /* 0x00006b00ff0477ac */ /* 0x000e640008000a00 */
[----:B-1----:R1:W5:Y:S01]  /*0110*/  LDG.E R41, desc[UR4][R2.64] ;  /* 0x0000000402297981 */ /* 0x002362000c1e1900 */
[----:B------:R-:W-:Y:S01]  /*0120*/  HFMA2 R85, -RZ, RZ, 0, 5.9604644775390625e-08 ;  /* 0x00000001ff557431 */ /* 0x000fe200000001ff */
[----:B------:R-:W-:Y:S05]  /*0130*/  BRA `(.L_x_0) ;  /* 0x00000000000c7947 */ /* 0x000fea0003800000 */
.L_x_1:
[----:B------:R-:W1:Y:S01]  /*0140*/  LDCU UR4, c[0x0][0x880] ;  /* 0x00011000ff0477ac */ /* 0x000e620008000800 */
[----:B------:R-:W-:Y:S01]  /*0150*/  HFMA2 R85, -RZ, RZ, 0, 5.9604644775390625e-08 ;  /* 0x00000001ff557431 */ /* 0x000fe200000001ff */
[----:B-1----:R-:W-:-:S07]  /*0160*/  MOV R41, UR4 ;  /* 0x0000000400297c02 */ /* 0x002fce0008000f00 */
.L_x_0:
[----:B------:R-:W2:Y:S02]  /*0170*/  LDCU.64 UR4, c[0x0][0x8b0] ;  /* 0x00011600ff0477ac */ /* 0x000ea40008000a00 */
[----:B--2---:R-:W-:-:S04]  /*0180*/  UISETP.NE.U32.AND UP0, UPT, UR4, URZ, UPT ;  /* 0x000000ff0400728c */ /* 0x004fc8000bf05070 */
[----:B------:R-:W-:-:S09]  /*0190*/  UISETP.NE.AND.EX UP0, UPT, UR5, URZ, UPT, UP0 ;  /* 0x000000ff0500728c */ /* 0x000fd2000bf05300 */
[----:B------:R-:W-:Y:S05]  /*01a0*/  BRA.U UP0, `(.L_x_2) ;  /* 0x0000000100287547 */ /* 0x000fea000b800000 */
[----:B------:R-:W2:Y:S02]  /*01b0*/  LDCU.64 UR4, c[0x0][0x8a8] ;  /* 0x00011500ff0477ac */ /* 0x000ea40008000a00 */
[----:B--2---:R-:W-:-:S04]  /*01c0*/  UISETP.NE.U32.AND UP0, UPT, UR4, URZ, UPT ;  /* 0x000000ff0400728c */ /* 0x004fc8000bf05070 */
[----:B------:R-:W-:-:S09]  /*01d0*/  UISETP.NE.AND.EX UP0, UPT, UR5, URZ, UPT, UP0 ;  /* 0x000000ff0500728c */ /* 0x000fd2000bf05300 */
[----:B------:R-:W-:Y:S05]  /*01e0*/  BRA.U !UP0, `(.L_x_3) ;  /* 0x0000000108107547 */ /* 0x000fea000b800000 */
[----:B------:R-:W2:Y:S01]  /*01f0*/  LDC.64 R38, c[0x0][0x8a8] ;  /* 0x00022a00ff267b82 */ /* 0x000ea20000000a00 */
[----:B------:R-:W2:Y:S02]  /*0200*/  LDCU.64 UR4, c[0x0][0x358] ;  /* 0x00006b00ff0477ac */ /* 0x000ea40008000a00 */
[----:B--2---:R2:W5:Y:S01]  /*0210*/  LDG.E R38, desc[UR4][R38.64] ;  /* 0x0000000426267981 */ /* 0x004562000c1e1900 */
[----:B------:R-:W-:Y:S05]  /*0220*/  BRA `(.L_x_2) ;  /* 0x0000000000087947 */ /* 0x000fea0003800000 */
.L_x_3:
[----:B------:R-:W2:Y:S02]  /*0230*/  LDCU UR4, c[0x0][0x8a0] ;  /* 0x00011400ff0477ac */ /* 0x000ea40008000800 */
[----:B--2---:R-:W-:Y:S02]  /*0240*/  MOV R38, UR4 ;  /* 0x0000000400267c02 */ /* 0x004fe40008000f00 */
.L_x_2:
[----:B------:R-:W-:Y:S01]  /*0250*/  IMAD.U32 R0, RZ, RZ, UR18 ;  /* 0x00000012ff007e24 */ /* 0x000fe2000f8e00ff */
[----:B------:R-:W-:Y:S04]  /*0260*/  BSSY.RECONVERGENT B0, `(.L_x_4) ;  /* 0x000000c000007945 */ /* 0x000fe80003800200 */
[C---:B------:R-:W-:Y:S02]  /*0270*/  ISETP.NE.OR P1, PT, R0.reuse, 0x1, !P3 ;  /* 0x000000010000780c */ /* 0x040fe40005f25670 */
[----:B------:R-:W-:-:S11]  /*0280*/  ISETP.NE.OR P0, PT, R0, 0x3, !P3 ;  /* 0x000000030000780c */ /* 0x000fd60005f05670 */
[----:B------:R-:W-:Y:S05]  /*0290*/  @P1 BRA `(.L_x_5) ;  /* 0x0000000000201947 */ /* 0x000fea0003800000 */
[----:B------:R-:W3:Y:S02]  /*02a0*/  LDCU.64 UR4, c[0x0][0x348] ;  /* 0x00006900ff0477ac */ /* 0x000ee40008000a00 */
[----:B---3--:R-:W-:Y:S02]  /*02b0*/  UIADD3 UR6, UP1, UPT, UR4, 0x80, URZ ;  /* 0x0000008004067890 */ /* 0x008fe4000ff3e0ff */
[----:B------:R-:W-:Y:S02]  /*02c0*/  UIADD3 UR4, UP0, UPT, UR4, 0x180, URZ ;  /* 0x0000018004047890 */ /* 0x000fe4000ff1e0ff */
[----:B------:R-:W-:Y:S02]  /*02d0*/  UIADD3.X UR7, UPT, UPT, URZ, UR5, URZ, UP1, !UPT ;  /* 0x00000005ff077290 */ /* 0x000fe40008ffe4ff */
[----:B------:R-:W-:-:S07]  /*02e0*/  UIADD3.X UR5, UPT, UPT, URZ, UR5, URZ, UP0, !UPT ;  /* 0x00000005ff057290 */ /* 0x000fce00087fe4ff */
[----:B------:R3:W-:Y:S02]  /*02f0*/  UTMACCTL.PF [UR6] ;  /* 0x00000000060079b9 */ /* 0x0007e40008040000 */
[----:B------:R3:W-:Y:S02]  /*0300*/  UTMACCTL.PF [UR4] ;  /* 0x00000000040079b9 */ /* 0x0007e40008040000 */
[----:B---3--:R-:W-:Y:S01]  /*0310*/  NOP ;  /* 0x0000000000007918 */ /* 0x008fe20000000000 */
.L_x_5:
[----:B------:R-:W-:Y:S05]  /*0320*/  BSYNC.RECONVERGENT B0 ;  /* 0x0000000000007941 */ /* 0x000fea0003800200 */
.L_x_4:
[----:B------:R-:W-:Y:S04]  /*0330*/  BSSY.RECONVERGENT B0, `(.L_x_6) ;  /* 0x000000a000007945 */ /* 0x000fe80003800200 */
        /* <DEDUP_REMOVED lines=9> */
.L_x_7:
[----:B------:R-:W-:Y:S05]  /*03d0*/  BSYNC.RECONVERGENT B0 ;  /* 0x0000000000007941 */ /* 0x000fea0003800200 */
.L_x_6:
[----:B------:R-:W3:Y:S01]  /*03e0*/  LDCU.64 UR4, c[0x0][0x888] ;  /* 0x00011100ff0477ac */ /* 0x000ee20008000a00 */
[----:B------:R-:W-:Y:S02]  /*03f0*/  UISETP.EQ.U32.AND UP2, UPT, UR8, URZ, UPT ;  /* 0x000000ff0800728c */ /* 0x000fe4000bf42070 */
[----:B------:R-:W-:Y:S02]  /*0400*/  UPLOP3.LUT UP3, UPT, UPT, UPT, UPT, 0x80, 0x8 ;  /* 0x000000000008789c */ /* 0x000fe40003f6f070 */
[----:B---3--:R-:W-:-:S04]  /*0410*/  UISETP.NE.U32.AND UP0, UPT, UR4, URZ, UPT ;  /* 0x000000ff0400728c */ /* 0x008fc8000bf05070 */
[----:B------:R-:W-:-:S04]  /*0420*/  UISETP.NE.AND.EX UP1, UPT, UR5, URZ, UPT, UP0 ;  /* 0x000000ff0500728c */ /* 0x000fc8000bf25300 */
[----:B------:R-:W-:-:S04]  /*0430*/  UISETP.EQ.OR.EX UP4, UPT, UR9, URZ, !UP1, UP2 ;  /* 0x000000ff0900728c */ /* 0x000fc8000cf82720 */
[----:B------:R-:W-:-:S06]  /*0440*/  UP2UR UR4, UPR, URZ, 0x10 ;  /* 0x00000010ff047883 */ /* 0x000fcc0008000000 */
[----:B------:R-:W-:Y:S01]  /*0450*/  MOV R88, UR4 ;  /* 0x0000000400587c02 */ /* 0x000fe20008000f00 */
[----:B------:R-:W-:Y:S06]  /*0460*/  BRA.U !UP4, `(.L_x_8) ;  /* 0x000000010c207547 */ /* 0x000fec000b800000 */
[----:B------:R-:W-:Y:S01]  /*0470*/  UISETP.NE.U32.AND UP2, UPT, UR8, URZ, UPT ;  /* 0x000000ff0800728c */ /* 0x000fe2000bf45070 */
[----:B-----5:R-:W-:Y:S01]  /*0480*/  FSETP.NEU.AND P0, PT, R41, RZ, PT ;  /* 0x000000ff2900720b */ /* 0x020fe20003f0d000 */
[----:B------:R-:W-:Y:S02]  /*0490*/  USEL UR4, URZ, 0xffffffff, UP1 ;  /* 0xffffffffff047887 */ /* 0x000fe40008800000 */
[----:B------:R-:W-:-:S10]  /*04a0*/  UISETP.NE.AND.EX UP2, UPT, UR9, URZ, UPT, UP2 ;  /* 0x000000ff0900728c */ /* 0x000fd4000bf45320 */
[----:B------:R-:W-:Y:S01]  /*04b0*/  VOTEU.ANY UP0, P0 ;  /* 0x0000000000ff7886 */ /* 0x000fe20000000100 */
[----:B------:R-:W-:-:S04]  /*04c0*/  @!UP2 USEL UR4, URZ, 0xffffffff, UP0 ;  /* 0xffffffffff04a887 */ /* 0x000fc80008000000 */
[----:B------:R-:W-:-:S04]  /*04d0*/  ULOP3.LUT UR4, UR4, 0x1, URZ, 0xc0, !UPT ;  /* 0x0000000104047892 */ /* 0x000fc8000f8ec0ff */
[----:B------:R-:W-:-:S11]  /*04e0*/  UISETP.NE.U32.AND UP3, UPT, UR4, 0x1, UPT ;  /* 0x000000010400788c */ /* 0x000fd6000bf65070 */
.L_x_8:
[----:B-1----:R-:W1:Y:S01]  /*04f0*/  SHFL.IDX PT, R2, R86, RZ, 0x1f ;  /* 0x00001fff56027589 */ /* 0x002e6200000e0000 */
[----:B------:R-:W-:Y:S01]  /*0500*/  UISETP.NE.AND UP6, UPT, UR18, 0x2, UPT ;  /* 0x000000021200788c */ /* 0x000fe2000bfc5270 */
[----:B-1----:R-:W-:-:S13]  /*0510*/  ISETP.NE.AND P0, PT, R2, RZ, PT ;  /* 0x000000ff0200720c */ /* 0x002fda0003f05270 */
[----:B------:R-:W-:Y:S05]  /*0520*/  @P0 BRA `(.L_x_9) ;  /* 0x0000000000600947 */ /* 0x000fea0003800000 */
[----:B------:R-:W1:Y:S01]  /*0530*/  S2UR UR4, SR_CgaCtaId ;  /* 0x00000000000479c3 */ /* 0x000e620000008800 */
[----:B------:R-:W-:Y:S01]  /*0540*/  UMOV UR5, 0x400 ;  /* 0x0000040000057882 */ /* 0x000fe20000000000 */
[----:B------:R-:W-:Y:S01]  /*0550*/  UMOV UR8, 0x1 ;  /* 0x0000000100087882 */ /* 0x000fe20000000000 */
[----:B------:R-:W-:Y:S01]  /*0560*/  UMOV UR6, 0x4 ;  /* 0x0000000400067882 */ /* 0x000fe20000000000 */
[----:B------:R-:W-:-:S04]  /*0570*/  UIADD3 UR8, UPT, UPT, -UR8, 0x100000, URZ ;  /* 0x0010000008087890 */ /* 0x000fc8000fffe1ff */
[----:B------:R-:W-:Y:S02]  /*0580*/  USHF.L.U32 UR9, UR8, 0xb, URZ ;  /* 0x0000000b08097899 */ /* 0x000fe400080006ff */
[----:B------:R-:W-:Y:S02]  /*0590*/  USHF.L.U32 UR8, UR8, 0x1, URZ ;  /* 0x0000000108087899 */ /* 0x000fe400080006ff */
[----:B------:R-:W-:-:S04]  /*05a0*/  UIADD3 UR6, UPT, UPT, -UR6, 0x100000, URZ ;  /* 0x0010000006067890 */ /* 0x000fc8000fffe1ff */
[----:B------:R-:W-:Y:S02]  /*05b0*/  USHF.L.U32 UR7, UR6, 0xb, URZ ;  /* 0x0000000b06077899 */ /* 0x000fe400080006ff */
[----:B------:R-:W-:Y:S01]  /*05c0*/  USHF.L.U32 UR6, UR6, 0x1, URZ ;  /* 0x0000000106067899 */ /* 0x000fe200080006ff */
[----:B------:R-:W-:Y:S01]  /*05d0*/  ELECT P0, URZ, PT ;  /* 0x0000000000ff782f */ /* 0x000fe20003800000 */
[----:B-1----:R-:W-:Y:S01]  /*05e0*/  ULEA UR4, UR4, UR5, 0x18 ;  /* 0x0000000504047291 */ /* 0x002fe2000f8ec0ff */
[----:B------:R-:W1:Y:S11]  /*05f0*/  FENCE.VIEW.ASYNC.S ;  /* 0x00000000000073c6 */ /* 0x000e760000000000 */
[----:B-1----:R1:W3:Y:S01]  /*0600*/  SYNCS.EXCH.64 URZ, [UR4], UR8 ;  /* 0x0000000804ff75b2 */ /* 0x0022e20008000100 */
[----:B------:R1:W4:Y:S01]  /*0610*/  SYNCS.EXCH.64 URZ, [UR4+0x28], UR6 ;  /* 0x0000280604ff75b2 */ /* 0x0003220008000100 */
[----:B------:R1:W1:Y:S01]  /*0620*/  SYNCS.EXCH.64 URZ, [UR4+0x8], UR8 ;  /* 0x0000080804ff75b2 */ /* 0x0002620008000100 */
[----:B------:R1:W1:Y:S01]  /*0630*/  SYNCS.EXCH.64 URZ, [UR4+0x30], UR6 ;  /* 0x0000300604ff75b2 */ /* 0x0002620008000100 */
[----:B------:R1:W1:Y:S01]  /*0640*/  SYNCS.EXCH.64 URZ, [UR4+0x10], UR8 ;  /* 0x0000100804ff75b2 */ /* 0x0002620008000100 */
[----:B------:R1:W1:Y:S01]  /*0650*/  SYNCS.EXCH.64 URZ, [UR4+0x38], UR6 ;  /* 0x0000380604ff75b2 */ /* 0x0002620008000100 */
[----:B------:R1:W1:Y:S01]  /*0660*/  SYNCS.EXCH.64 URZ, [UR4+0x18], UR8 ;  /* 0x0000180804ff75b2 */ /* 0x0002620008000100 */
[----:B------:R1:W1:Y:S01]  /*0670*/  SYNCS.EXCH.64 URZ, [UR4+0x40], UR6 ;  /* 0x0000400604ff75b2 */ /* 0x0002620008000100 */
[----:B------:R1:W1:Y:S01]  /*0680*/  SYNCS.EXCH.64 URZ, [UR4+0x20], UR8 ;  /* 0x0000200804ff75b2 */ /* 0x0002620008000100 */
[----:B------:R1:W1:Y:S01]  /*0690*/  SYNCS.EXCH.64 URZ, [UR4+0x48], UR6 ;  /* 0x0000480604ff75b2 */ /* 0x0002620008000100 */
[----:B------:R-:W-:Y:S01]  /*06a0*/  NOP ;  /* 0x0000000000007918 */ /* 0x000fe20000000000 */
.L_x_9:
[----:B------:R-:W2:Y:S01]  /*06b0*/  SHFL.IDX PT, R2, R86, RZ, 0x1f ;  /* 0x00001fff56027589 */ /* 0x000ea200000e0000 */
[----:B------:R-:W-:Y:S01]  /*06c0*/  NOP ;  /* 0x0000000000007918 */ /* 0x000fe20000000000 */
[----:B--2---:R-:W-:-:S13]  /*06d0*/  ISETP.NE.AND P0, PT, R2, 0x1, PT ;  /* 0x000000010200780c */ /* 0x004fda0003f05270 */
[----:B------:R-:W-:Y:S05]  /*06e0*/  @P0 BRA `(.L_x_10) ;  /* 0x0000000000580947 */ /* 0x000fea0003800000 */
[----:B-1----:R-:W1:Y:S01]  /*06f0*/  S2UR UR4, SR_CgaCtaId ;  /* 0x00000000000479c3 */ /* 0x002e620000008800 */
        /* <DEDUP_REMOVED lines=12> */
[----:B-1----:R2:W1:Y:S01]  /*07c0*/  SYNCS.EXCH.64 URZ, [UR4+0x50], UR8 ;  /* 0x0000500804ff75b2 */ /* 0x0024620008000100 */
[----:B------:R2:W1:Y:S01]  /*07d0*/  SYNCS.EXCH.64 URZ, [UR4+0x70], UR6 ;  /* 0x0000700604ff75b2 */ /* 0x0004620008000100 */
[----:B------:R2:W1:Y:S01]  /*07e0*/  SYNCS.EXCH.64 URZ, [UR4+0x58], UR8 ;  /* 0x0000580804ff75b2 */ /* 0x0004620008000100 */
[----:B------:R2:W1:Y:S01]  /*07f0*/  SYNCS.EXCH.64 URZ, [UR4+0x78], UR6 ;  /* 0x0000780604ff75b2 */ /* 0x0004620008000100 */
[----:B------:R2:W1:Y:S01]  /*0800*/  SYNCS.EXCH.64 URZ, [UR4+0x60], UR8 ;  /* 0x0000600804ff75b2 */ /* 0x0004620008000100 */
[----:B------:R2:W1:Y:S01]  /*0810*/  SYNCS.EXCH.64 URZ, [UR4+0x80], UR6 ;  /* 0x0000800604ff75b2 */ /* 0x0004620008000100 */
[----:B------:R2:W1:Y:S01]  /*0820*/  SYNCS.EXCH.64 URZ, [UR4+0x68], UR8 ;  /* 0x0000680804ff75b2 */ /* 0x0004620008000100 */
[----:B------:R2:W1:Y:S02]  /*0830*/  SYNCS.EXCH.64 URZ, [UR4+0x88], UR6 ;  /* 0x0000880604ff75b2 */ /* 0x0004640008000100 */
[----:B--2---:R-:W-:Y:S01]  /*0840*/  NOP ;  /* 0x0000000000007918 */ /* 0x004fe20000000000 */
.L_x_10:
[----:B------:R-:W2:Y:S01]  /*0850*/  SHFL.IDX PT, R2, R86, RZ, 0x1f ;  /* 0x00001fff56027589 */ /* 0x000ea200000e0000 */
[----:B------:R-:W-:Y:S01]  /*0860*/  NOP ;  /* 0x0000000000007918 */ /* 0x000fe20000000000 */
[----:B--2---:R-:W-:-:S13]  /*0870*/  ISETP.NE.AND P0, PT, R2, 0x3, PT ;  /* 0x000000030200780c */ /* 0x004fda0003f05270 */
[----:B------:R-:W-:Y:S05]  /*0880*/  @P0 BRA `(.L_x_11) ;  /* 0x0000000000300947 */ /* 0x000fea0003800000 */
[----:B-1----:R-:W1:Y:S01]  /*0890*/  S2UR UR4, SR_CgaCtaId ;  /* 0x00000000000479c3 */ /* 0x002e620000008800 */
[----:B------:R-:W-:Y:S01]  /*08a0*/  UMOV UR6, 0x400 ;  /* 0x0000040000067882 */ /* 0x000fe20000000000 */
[----:B------:R-:W-:Y:S01]  /*08b0*/  UMOV UR5, 0x20 ;  /* 0x0000002000057882 */ /* 0x000fe20000000000 */
[----:B------:R-:W-:Y:S01]  /*08c0*/  ELECT P0, URZ, PT ;  /* 0x0000000000ff782f */ /* 0x000fe20003800000 */
[----:B-1----:R-:W-:Y:S02]  /*08d0*/  ULEA UR6, UR4, UR6, 0x18 ;  /* 0x0000000604067291 */ /* 0x002fe4000f8ec0ff */
[----:B------:R-:W-:-:S04]  /*08e0*/  UIADD3 UR4, UPT, UPT, -UR5, 0x100000, URZ ;  /* 0x0010000005047890 */ /* 0x000fc8000fffe1ff */
[----:B------:R-:W-:Y:S02]  /*08f0*/  USHF.L.U32 UR5, UR4, 0xb, URZ ;  /* 0x0000000b04057899 */ /* 0x000fe400080006ff */
[----:B------:R-:W-:Y:S01]  /*0900*/  USHF.L.U32 UR4, UR4, 0x1, URZ ;  /* 0x0000000104047899 */ /* 0x000fe200080006ff */
[----:B------:R-:W1:Y:S11]  /*0910*/  FENCE.VIEW.ASYNC.S ;  /* 0x00000000000073c6 */ /* 0x000e760000000000 */
[----:B-1----:R2:W1:Y:S01]  /*0920*/  SYNCS.EXCH.64 URZ, [UR6+0x90], UR4 ;  /* 0x0000900406ff75b2 */ /* 0x0024620008000100 */
[----:B------:R2:W1:Y:S02]  /*0930*/  SYNCS.EXCH.64 URZ, [UR6+0x98], UR4 ;  /* 0x0000980406ff75b2 */ /* 0x0004640008000100 */
[----:B--2---:R-:W-:Y:S01]  /*0940*/  NOP ;  /* 0x0000000000007918 */ /* 0x004fe20000000000 */
.L_x_11:
[----:B------:R-:W2:Y:S01]  /*0950*/  SHFL.IDX PT, R2, R86, RZ, 0x1f ;  /* 0x00001fff56027589 */ /* 0x000ea200000e0000 */
[----:B------:R-:W-:Y:S01]  /*0960*/  NOP ;  /* 0x0000000000007918 */ /* 0x000fe20000000000 */
[----:B--2---:R-:W-:-:S13]  /*0970*/  ISETP.NE.AND P0, PT, R2, 0x4, PT ;  /* 0x000000040200780c */ /* 0x004fda0003f05270 */
[----:B------:R-:W-:Y:S05]  /*0980*/  @P0 BRA `(.L_x_12) ;  /* 0x00000000004c0947 */ /* 0x000fea0003800000 */
[----:B-1----:R-:W1:Y:S01]  /*0990*/  S2UR UR6, SR_CgaCtaId ;  /* 0x00000000000679c3 */ /* 0x002e620000008800 */
[----:B------:R-:W-:Y:S01]  /*09a0*/  UMOV UR4, 0x3a0 ;  /* 0x000003a000047882 */ /* 0x000fe20000000000 */
[----:B------:R-:W-:Y:S01]  /*09b0*/  UMOV UR5, 0x400 ;  /* 0x0000040000057882 */ /* 0x000fe20000000000 */
[----:B------:R-:W-:Y:S01]  /*09c0*/  USEL UR4, UR4, 0x320, UP3 ;  /* 0x0000032004047887 */ /* 0x000fe20009800000 */
[----:B------:R-:W-:Y:S01]  /*09d0*/  UMOV UR8, 0x1 ;  /* 0x0000000100087882 */ /* 0x000fe20000000000 */
[----:B------:R-:W-:Y:S01]  /*09e0*/  ELECT P0, URZ, PT ;  /* 0x0000000000ff782f */ /* 0x000fe20003800000 */
[----:B------:R-:W-:-:S04]  /*09f0*/  UIADD3 UR8, UPT, UPT, -UR8, 0x100000, URZ ;  /* 0x0010000008087890 */ /* 0x000fc8000fffe1ff */
[----:B------:R-:W-:Y:S02]  /*0a00*/  USHF.L.U32 UR9, UR8, 0xb, URZ ;  /* 0x0000000b08097899 */ /* 0x000fe400080006ff */
[----:B------:R-:W-:Y:S02]  /*0a10*/  USHF.L.U32 UR8, UR8, 0x1, URZ ;  /* 0x0000000108087899 */ /* 0x000fe400080006ff */
[----:B-1----:R-:W-:Y:S02]  /*0a20*/  ULEA UR6, UR6, UR5, 0x18 ;  /* 0x0000000506067291 */ /* 0x002fe4000f8ec0ff */
[----:B------:R-:W-:-:S04]  /*0a30*/  UIADD3 UR4, UPT, UPT, -UR4, 0x100000, URZ ;  /* 0x0010000004047890 */ /* 0x000fc8000fffe1ff */
[----:B------:R-:W-:Y:S02]  /*0a40*/  USHF.L.U32 UR5, UR4, 0xb, URZ ;  /* 0x0000000b04057899 */ /* 0x000fe400080006ff */
[----:B------:R-:W-:Y:S01]  /*0a50*/  USHF.L.U32 UR4, UR4, 0x1, URZ ;  /* 0x0000000104047899 */ /* 0x000fe200080006ff */
[----:B------:R-:W1:Y:S03]  /*0a60*/  FENCE.VIEW.ASYNC.S ;  /* 0x00000000000073c6 */ /* 0x000e660000000000 */
[----:B-1----:R2:W1:Y:S08]  /*0a70*/  SYNCS.EXCH.64 URZ, [UR6+0xa0], UR8 ;  /* 0x0000a00806ff75b2 */ /* 0x0024700008000100 */
[----:B------:R2:W1:Y:S01]  /*0a80*/  SYNCS.EXCH.64 URZ, [UR6+0xb0], UR4 ;  /* 0x0000b00406ff75b2 */ /* 0x0004620008000100 */
[----:B------:R2:W1:Y:S01]  /*0a90*/  SYNCS.EXCH.64 URZ, [UR6+0xa8], UR8 ;  /* 0x0000a80806ff75b2 */ /* 0x0004620008000100 */
[----:B------:R2:W1:Y:S02]  /*0aa0*/  SYNCS.EXCH.64 URZ, [UR6+0xb8], UR4 ;  /* 0x0000b80406ff75b2 */ /* 0x0004640008000100 */
[----:B--2---:R-:W-:Y:S01]  /*0ab0*/  NOP ;  /* 0x0000000000007918 */ /* 0x004fe20000000000 */
.L_x_12:
        /* <DEDUP_REMOVED lines=26> */
.L_x_13:
[----:B------:R-:W2:Y:S01]  /*0c60*/  SHFL.IDX PT, R2, R86, RZ, 0x1f ;  /* 0x00001fff56027589 */ /* 0x000ea200000e0000 */
[----:B------:R-:W-:Y:S01]  /*0c70*/  NOP ;  /* 0x0000000000007918 */ /* 0x000fe20000000000 */
[----:B--2---:R-:W-:-:S13]  /*0c80*/  ISETP.NE.AND P0, PT, R2, 0x3, PT ;  /* 0x000000030200780c */ /* 0x004fda0003f05270 */
[----:B------:R-:W-:Y:S05]  /*0c90*/  @P0 BRA `(.L_x_14) ;  /* 0x0000000000380947 */ /* 0x000fea0003800000 */
[----:B------:R-:W2:Y:S01]  /*0ca0*/  S2UR UR5, SR_CgaCtaId ;  /* 0x00000000000579c3 */ /* 0x000ea20000008800 */
[----:B-1----:R-:W-:Y:S01]  /*0cb0*/  UMOV UR4, 0x400 ;  /* 0x0000040000047882 */ /* 0x002fe20000000000 */
[----:B------:R-:W-:Y:S01]  /*0cc0*/  UMOV UR6, 0x20 ;  /* 0x0000002000067882 */ /* 0x000fe20000000000 */
[----:B------:R-:W-:Y:S01]  /*0cd0*/  ELECT P0, URZ, PT ;  /* 0x0000000000ff782f */ /* 0x000fe20003800000 */
[----:B------:R-:W-:-:S04]  /*0ce0*/  UIADD3 UR6, UPT, UPT, -UR6, 0x100000, URZ ;  /* 0x0010000006067890 */ /* 0x000fc8000fffe1ff */
[----:B------:R-:W-:Y:S02]  /*0cf0*/  USHF.L.U32 UR7, UR6, 0xb, URZ ;  /* 0x0000000b06077899 */ /* 0x000fe400080006ff */
[----:B------:R-:W-:Y:S02]  /*0d00*/  USHF.L.U32 UR6, UR6, 0x1, URZ ;  /* 0x0000000106067899 */ /* 0x000fe400080006ff */
[----:B--2---:R-:W-:Y:S01]  /*0d10*/  ULEA UR4, UR5, UR4, 0x18 ;  /* 0x0000000405047291 */ /* 0x004fe2000f8ec0ff */
[----:B------:R-:W1:Y:S11]  /*0d20*/  FENCE.VIEW.ASYNC.S ;  /* 0x00000000000073c6 */ /* 0x000e760000000000 */
[----:B-1----:R2:W1:Y:S01]  /*0d30*/  SYNCS.EXCH.64 URZ, [UR4+0x100], UR6 ;  /* 0x0001000604ff75b2 */ /* 0x0024620008000100 */
[----:B------:R2:W1:Y:S01]  /*0d40*/  SYNCS.EXCH.64 URZ, [UR4+0x110], UR6 ;  /* 0x0001100604ff75b2 */ /* 0x0004620008000100 */
[----:B------:R2:W1:Y:S01]  /*0d50*/  SYNCS.EXCH.64 URZ, [UR4+0x108], UR6 ;  /* 0x0001080604ff75b2 */ /* 0x0004620008000100 */
[----:B------:R2:W1:Y:S02]  /*0d60*/  SYNCS.EXCH.64 URZ, [UR4+0x118], UR6 ;  /* 0x0001180604ff75b2 */ /* 0x0004640008000100 */
[----:B--2---:R-:W-:Y:S01]  /*0d70*/  NOP ;  /* 0x0000000000007918 */ /* 0x004fe20000000000 */
.L_x_14:
[----:B-1----:R-:W1:Y:S01]  /*0d80*/  LDCU UR4, c[0x0][0x36c] ;  /* 0x00006d80ff0477ac */ /* 0x002e620008000800 */
[----:B------:R-:W-:Y:S01]  /*0d90*/  ISETP.NE.OR P3, PT, R0, 0x2, !P3 ;  /* 0x000000020000780c */ /* 0x000fe20005f65670 */
[----:B------:R-:W-:Y:S01]  /*0da0*/  NOP ;  /* 0x0000000000007918 */ /* 0x000fe20000000000 */
[----:B------:R-:W-:Y:S01]  /*0db0*/  LOP3.LUT R0, R95, 0x1f, RZ, 0xc0, !PT ;  /* 0x0000001f5f007812 */ /* 0x000fe200078ec0ff */
[----:B------:R-:W-:Y:S02]  /*0dc0*/  UISETP.NE.AND UP4, UPT, UR18, URZ, UPT ;  /* 0x000000ff1200728c */ /* 0x000fe4000bf85270 */
[----:B-1----:R-:W-:-:S09]  /*0dd0*/  UISETP.EQ.U32.AND UP5, UPT, UR4, 0x1, UPT ;  /* 0x000000010400788c */ /* 0x002fd2000bfa2070 */
[----:B------:R-:W-:Y:S05]  /*0de0*/  BRA.U !UP5, `(.L_x_15) ;  /* 0x000000010d087547 */ /* 0x000fea000b800000 */
[----:B---34-:R-:W-:Y:S01]  /*0df0*/  UCGABAR_ARV ;  /* 0x00000000000079c7 */ /* 0x018fe20008000000 */
[----:B------:R-:W-:Y:S05]  /*0e00*/  BRA `(.L_x_16) ;  /* 0x0000000000047947 */ /* 0x000fea0003800000 */
.L_x_15:
[----:B---34-:R-:W-:Y:S01]  /*0e10*/  NOP ;  /* 0x0000000000007918 */ /* 0x018fe20000000000 */
.L_x_16:
[----:B------:R-:W1:Y:S01]  /*0e20*/  S2UR UR30, SR_CTAID.X ;  /* 0x00000000001e79c3 */ /* 0x000e620000002500 */
[----:B------:R-:W-:-:S05]  /*0e30*/  CS2R.32 R87, SR_CgaSize ;  /* 0x0000000000577805 */ /* 0x000fca0000008a00 */
[----:B------:R-:W-:-:S05]  /*0e40*/  IMAD R87, R87, -0xa0, RZ ;  /* 0xffffff6057577824 */ /* 0x000fca00078e02ff */
[----:B------:R-:W-:-:S14]  /*0e50*/  R2UR UR5, R87 ;  /* 0x00000000570572ca */ /* 0x000fdc00000e0000 */
[----:B------:R-:W2:Y:S01]  /*0e60*/  LDCU UR5, c[0x0][UR5+0x2b0] ;  /* 0x00005600050577ac */ /* 0x000ea20008000800 */
[----:B------:R-:W-:-:S05]  /*0e70*/  CS2R.32 R87, SR_CgaSize ;  /* 0x0000000000577805 */ /* 0x000fca0000008a00 */
[----:B------:R-:W-:-:S05]  /*0e80*/  IMAD R87, R87, -0xa0, RZ ;  /* 0xffffff6057577824 */ /* 0x000fca00078e02ff */
[----:B------:R-:W-:-:S14]  /*0e90*/  R2UR UR4, R87 ;  /* 0x00000000570472ca */ /* 0x000fdc00000e0000 */
[----:B------:R-:W3:Y:S01]  /*0ea0*/  LDCU UR4, c[0x0][UR4+0x2b4] ;  /* 0x00005680040477ac */ /* 0x000ee20008000800 */
[----:B------:R-:W4:Y:S01]  /*0eb0*/  S2UR UR31, SR_CTAID.Y ;  /* 0x00000000001f79c3 */ /* 0x000f220000002600 */
[----:B------:R-:W-:-:S05]  /*0ec0*/  CS2R.32 R87, SR_CgaSize ;  /* 0x0000000000577805 */ /* 0x000fca0000008a00 */
[----:B------:R-:W-:-:S05]  /*0ed0*/  IMAD R87, R87, -0xa0, RZ ;  /* 0xffffff6057577824 */ /* 0x000fca00078e02ff */
[----:B------:R-:W-:-:S14]  /*0ee0*/  R2UR UR7, R87 ;  /* 0x00000000570772ca */ /* 0x000fdc00000e0000 */
[----:B------:R-:W3:Y:S01]  /*0ef0*/  LDCU UR7, c[0x0][UR7+0x2a4] ;  /* 0x00005480070777ac */ /* 0x000ee20008000800 */
[----:B------:R-:W-:-:S05]  /*0f00*/  CS2R.32 R87, SR_CgaSize ;  /* 0x0000000000577805 */ /* 0x000fca0000008a00 */
[----:B------:R-:W-:-:S05]  /*0f10*/  IMAD R87, R87, -0xa0, RZ ;  /* 0xffffff6057577824 */ /* 0x000fca00078e02ff */
[----:B------:R-:W-:-:S14]  /*0f20*/  R2UR UR59, R87 ;  /* 0x00000000573b72ca */ /* 0x000fdc00000e0000 */
[----:B------:R-:W3:Y:S01]  /*0f30*/  LDCU UR59, c[0x0][UR59+0x2a0] ;  /* 0x000054003b3b77ac */ /* 0x000ee20008000800 */
[----:B------:R-:W3:Y:S01]  /*0f40*/  S2UR UR8, SR_CgaCtaId ;  /* 0x00000000000879c3 */ /* 0x000ee20000008800 */
[----:B------:R-:W3:Y:S01]  /*0f50*/  LDCU UR19, c[0x0][0xb24] ;  /* 0x00016480ff1377ac */ /* 0x000ee20008000800 */
[----:B------:R-:W3:Y:S01]  /*0f60*/  LDCU UR42, c[0x0][0xb24] ;  /* 0x00016480ff2a77ac */ /* 0x000ee20008000800 */
[----:B-1----:R-:W-:Y:S01]  /*0f70*/  I2FP.F32.U32 R3, UR30 ;  /* 0x0000001e00037c45 */ /* 0x002fe20008201000 */
[----:B------:R-:W1:Y:S04]  /*0f80*/  LDCU UR22, c[0x0][0xb30] ;  /* 0x00016600ff1677ac */ /* 0x000e680008000800 */
[----:B--2---:R-:W-:Y:S01]  /*0f90*/  FMUL R3, R3, UR5 ;  /* 0x0000000503037c20 */ /* 0x004fe20008400000 */
[----:B----4-:R-:W-:-:S05]  /*0fa0*/  I2FP.F32.U32 R2, UR31 ;  /* 0x0000001f00027c45 */ /* 0x010fca0008201000 */
[----:B------:R-:W2:Y:S01]  /*0fb0*/  F2I.U32.TRUNC.NTZ R3, R3 ;  /* 0x0000000300037305 */ /* 0x000ea2000020f000 */
[----:B---3--:R-:W-:Y:S01]  /*0fc0*/  FMUL R2, R2, UR4 ;  /* 0x0000000402027c20 */ /* 0x008fe20008400000 */
[----:B------:R-:W-:-:S06]  /*0fd0*/  USHF.L.U32 UR28, UR8, 0xd, URZ ;  /* 0x0000000d081c7899 */ /* 0x000fcc00080006ff */
[----:B------:R-:W3:Y:S01]  /*0fe0*/  F2I.U32.TRUNC.NTZ R2, R2 ;  /* 0x0000000200027305 */ /* 0x000ee2000020f000 */
[----:B------:R-:W-:Y:S01]  /*0ff0*/  ULOP3.LUT UR28, UR28, 0x6000, URZ, 0xc0, !UPT ;  /* 0x000060001c1c7892 */ /* 0x000fe2000f8ec0ff */
[----:B--2---:R-:W-:Y:S02]  /*1000*/  R2UR UR4, R3 ;  /* 0x00000000030472ca */ /* 0x004fe400000e0000 */
[----:B---3--:R-:W-:Y:S02]  /*1010*/  R2UR UR6, R2 ;  /* 0x00000000020672ca */ /* 0x008fe400000e0000 */
[----:B------:R-:W-:-:S09]  /*1020*/  PRMT R2, RZ, 0x7610, R2 ;  /* 0x00007610ff027816 */ /* 0x000fd20000000002 */
[----:B------:R-:W-:-:S04]  /*1030*/  UIADD3 UR5, UPT, UPT, -UR4, URZ, URZ ;  /* 0x000000ff04057290 */ /* 0x000fc8000fffe1ff */
[----:B------:R-:W-:Y:S02]  /*1040*/  UIMAD UR59, UR59, UR5, UR30 ;  /* 0x000000053b3b72a4 */ /* 0x000fe4000f8e021e */
[----:B------:R-:W-:-:S04]  /*1050*/  UIADD3 UR4, UPT, UPT, -UR6, URZ, URZ ;  /* 0x000000ff06047290 */ /* 0x000fc8000fffe1ff */
[----:B------:R-:W-:-:S06]  /*1060*/  UIMAD UR4, UR7, UR4, UR31 ;  /* 0x00000004070472a4 */ /* 0x000fcc000f8e021f */
[----:B------:R-:W-:Y:S01]  /*1070*/  IMAD.U32 R87, RZ, RZ, UR4 ;  /* 0x00000004ff577e24 */ /* 0x000fe2000f8e00ff */
[----:B-1----:R-:W-:Y:S06]  /*1080*/  BRA.U UP4, `(.L_x_17) ;  /* 0x0000000104447547 */ /* 0x002fec000b800000 */
[----:B------:R-:W-:Y:S01]  /*1090*/  R2UR UR4, R87 ;  /* 0x00000000570472ca */ /* 0x000fe200000e0000 */
[----:B------:R-:W-:-:S12]  /*10a0*/  UISETP.NE.AND UP2, UPT, UR59, 0x1, UPT ;  /* 0x000000013b00788c */ /* 0x000fd8000bf45270 */
[----:B------:R-:W-:-:S04]  /*10b0*/  UISETP.NE.AND UP0, UPT, UR4, URZ, UPT ;  /* 0x000000ff0400728c */ /* 0x000fc8000bf05270 */
[----:B------:R-:W-:-:S04]  /*10c0*/  UISETP.EQ.OR UP0, UPT, UR59, URZ, !UP0 ;  /* 0x000000ff3b00728c */ /* 0x000fc8000c702670 */
[----:B------:R-:W-:Y:S02]  /*10d0*/  USEL UR7, URZ, 0x1, !UP0 ;  /* 0x00000001ff077887 */ /* 0x000fe4000c000000 */
[----:B------:R-:W-:-:S04]  /*10e0*/  UISETP.NE.AND UP0, UPT, UR4, URZ, UPT ;  /* 0x000000ff0400728c */ /* 0x000fc8000bf05270 */
[----:B------:R-:W-:-:S04]  /*10f0*/  USEL UR4, URZ, 0x2, UP0 ;  /* 0x00000002ff047887 */ /* 0x000fc80008000000 */
[----:B------:R-:W-:Y:S02]  /*1100*/  USEL UR6, UR4, 0x2, UP2 ;  /* 0x0000000204067887 */ /* 0x000fe40009000000 */
[----:B------:R-:W-:Y:S02]  /*1110*/  USEL UR4, URZ, 0x4, UP0 ;  /* 0x00000004ff047887 */ /* 0x000fe40008000000 */
[----:B------:R-:W-:-:S04]  /*1120*/  UISETP.NE.AND UP2, UPT, UR59, 0x2, UPT ;  /* 0x000000023b00788c */ /* 0x000fc8000bf45270 */
[----:B------:R-:W-:Y:S02]  /*1130*/  USEL UR5, UR4, 0x4, UP2 ;  /* 0x0000000404057887 */ /* 0x000fe40009000000 */
[----:B------:R-:W-:Y:S02]  /*1140*/  USEL UR4, URZ, 0x8, UP0 ;  /* 0x00000008ff047887 */ /* 0x000fe40008000000 */
[----:B------:R-:W-:Y:S02]  /*1150*/  UISETP.NE.AND UP0, UPT, UR59, 0x3, UPT ;  /* 0x000000033b00788c */ /* 0x000fe4000bf05270 */
[----:B------:R-:W-:Y:S02]  /*1160*/  UIADD3 UR5, UPT, UPT, UR5, UR6, UR7 ;  /* 0x0000000605057290 */ /* 0x000fe4000fffe007 */
[----:B------:R-:W-:-:S04]  /*1170*/  USEL UR4, UR4, 0x8, UP0 ;  /* 0x0000000804047887 */ /* 0x000fc80008000000 */
[----:B------:R-:W-:-:S06]  /*1180*/  UIADD3 UR4, UPT, UPT, UR5, UR4, URZ ;  /* 0x0000000405047290 */ /* 0x000fcc000fffe0ff */
[----:B------:R-:W-:-:S07]  /*1190*/  MOV R2, UR4 ;  /* 0x0000000400027c02 */ /* 0x000fce0008000f00 */
.L_x_17:
[----:B------:R-:W1:Y:S01]  /*11a0*/  S2UR UR36, SR_CTAID.Z ;  /* 0x00000000002479c3 */ /* 0x000e620000002700 */
[----:B------:R-:W-:-:S09]  /*11b0*/  UISETP.GE.AND UP0, UPT, UR19, 0x1, UPT ;  /* 0x000000011300788c */ /* 0x000fd2000bf06270 */
[----:B------:R-:W-:Y:S05]  /*11c0*/  BRA.U !UP0, `(.L_x_18) ;  /* 0x0000000108d47547 */ /* 0x000fea000b800000 */
[----:B------:R-:W2:Y:S01]  /*11d0*/  LDCU.128 UR12, c[0x0][0xb10] ;  /* 0x00016200ff0c77ac */ /* 0x000ea20008000c00 */
[----:B------:R-:W3:Y:S01]  /*11e0*/  LDCU UR20, c[0x0][0xb0c] ;  /* 0x00016180ff1477ac */ /* 0x000ee20008000800 */
[----:B------:R-:W4:Y:S01]  /*11f0*/  LDCU UR6, c[0x0][0x370] ;  /* 0x00006e00ff0677ac */ /* 0x000f220008000800 */
[----:B------:R-:W1:Y:S01]  /*1200*/  LDCU UR7, c[0x0][0x374] ;  /* 0x00006e80ff0777ac */ /* 0x000e620008000800 */
[----:B------:R-:W1:Y:S01]  /*1210*/  LDCU UR21, c[0x0][0xb20] ;  /* 0x00016400ff1577ac */ /* 0x000e620008000800 */
[----:B--2---:R-:W-:Y:S02]  /*1220*/  UIMAD.WIDE.U32 UR4, UR30, UR12, URZ ;  /* 0x0000000c1e0472a5 */ /* 0x004fe4000f8e00ff */
[----:B---3--:R-:W-:Y:S01]  /*1230*/  UISETP.NE.AND UP0, UPT, UR20, 0x1, UPT ;  /* 0x000000011400788c */ /* 0x008fe2000bf05270 */
[----:B------:R-:W2:Y:S01]  /*1240*/  LDCU.64 UR8, c[0x0][0xb28] ;  /* 0x00016500ff0877ac */ /* 0x000ea20008000a00 */
[----:B----4-:R-:W-:-:S03]  /*1250*/  UIMAD.WIDE.U32 UR10, UR6, UR12, URZ ;  /* 0x0000000c060a72a5 */ /* 0x010fc6000f8e00ff */
[----:B------:R-:W-:Y:S01]  /*1260*/  UMOV UR4, UR5 ;  /* 0x0000000500047c82 */ /* 0x000fe20008000000 */
[----:B------:R-:W-:Y:S02]  /*1270*/  UISETP.NE.AND UP2, UPT, UR19, 0x1, UPT ;  /* 0x000000011300788c */ /* 0x000fe4000bf45270 */
[----:B------:R-:W-:Y:S01]  /*1280*/  USHF.R.U32.HI UR4, URZ, UR13, UR4 ;  /* 0x0000000dff047299 */ /* 0x000fe20008011604 */
[----:B------:R-:W-:Y:S01]  /*1290*/  UMOV UR10, UR11 ;  /* 0x0000000b000a7c82 */ /* 0x000fe20008000000 */
[----:B------:R-:W-:Y:S02]  /*12a0*/  UIMAD.WIDE.U32 UR16, UR31, UR15, URZ ;  /* 0x0000000f1f1072a5 */ /* 0x000fe4000f8e00ff */
[----:B------:R-:W-:Y:S02]  /*12b0*/  USEL UR5, UR30, UR4, !UP0 ;  /* 0x000000041e057287 */ /* 0x000fe4000c000000 */
[----:B------:R-:W-:Y:S02]  /*12c0*/  @UP0 USHF.R.U32.HI UR6, URZ, UR13, UR10 ;  /* 0x0000000dff060299 */ /* 0x000fe4000801160a */
[----:B------:R-:W-:-:S02]  /*12d0*/  UISETP.NE.AND UP0, UPT, UR14, 0x1, UPT ;  /* 0x000000010e00788c */ /* 0x000fc4000bf05270 */
[----:B-1----:R-:W-:Y:S02]  /*12e0*/  UIMAD.WIDE.U32 UR10, UR7, UR15, URZ ;  /* 0x0000000f070a72a5 */ /* 0x002fe4000f8e00ff */
[----:B--2---:R-:W-:Y:S01]  /*12f0*/  UIMAD.WIDE.U32 UR12, UR6, UR8, URZ ;  /* 0x00000008060c72a5 */ /* 0x004fe2000f8e00ff */
[----:B------:R-:W-:Y:S02]  /*1300*/  UMOV UR4, UR17 ;  /* 0x0000001100047c82 */ /* 0x000fe40008000000 */
[----:B------:R-:W-:Y:S02]  /*1310*/  USHF.R.U32.HI UR4, URZ, UR21, UR4 ;  /* 0x00000015ff047299 */ /* 0x000fe40008011604 */
[----:B------:R-:W-:Y:S02]  /*1320*/  UMOV UR10, UR11 ;  /* 0x0000000b000a7c82 */ /* 0x000fe40008000000 */
[----:B------:R-:W-:Y:S01]  /*1330*/  UMOV UR12, UR13 ;  /* 0x0000000d000c7c82 */ /* 0x000fe20008000000 */
[----:B------:R-:W-:-:S02]  /*1340*/  @UP0 USHF.R.U32.HI UR7, URZ, UR21, UR10 ;  /* 0x00000015ff070299 */ /* 0x000fc4000801160a */
[----:B------:R-:W-:Y:S02]  /*1350*/  USEL UR4, UR31, UR4, !UP0 ;  /* 0x000000041f047287 */ /* 0x000fe4000c000000 */
[----:B------:R-:W-:Y:S02]  /*1360*/  UIMAD.WIDE.U32 UR10, UR7, UR8, URZ ;  /* 0x00000008070a72a5 */ /* 0x000fe4000f8e00ff */
[----:B------:R-:W-:Y:S02]  /*1370*/  @UP2 USHF.R.U32.HI UR6, URZ, UR9, UR12 ;  /* 0x00000009ff062299 */ /* 0x000fe4000801160c */
[----:B------:R-:W-:-:S03]  /*1380*/  UIMAD.WIDE.U32 UR12, UR4, UR8, URZ ;  /* 0x00000008040c72a5 */ /* 0x000fc6000f8e00ff */
[----:B------:R-:W-:Y:S02]  /*1390*/  UMOV UR10, UR11 ;  /* 0x0000000b000a7c82 */ /* 0x000fe40008000000 */
[----:B------:R-:W-:Y:S02]  /*13a0*/  @UP2 USHF.R.U32.HI UR7, URZ, UR9, UR10 ;  /* 0x00000009ff072299 */ /* 0x000fe4000801160a */
[----:B------:R-:W-:Y:S02]  /*13b0*/  UIMAD UR10, UR6, UR19, URZ ;  /* 0x00000013060a72a4 */ /* 0x000fe4000f8e02ff */
[----:B------:R-:W-:-:S04]  /*13c0*/  UIMAD UR7, UR7, UR19, URZ ;  /* 0x00000013070772a4 */ /* 0x000fc8000f8e02ff */
[----:B------:R-:W-:-:S03]  /*13d0*/  UISETP.GE.AND UP0, UPT, UR4, UR7, UPT ;  /* 0x000000070400728c */ /* 0x000fc6000bf06270 */
[----:B------:R-:W-:Y:S01]  /*13e0*/  UMOV UR7, UR13 ;  /* 0x0000000d00077c82 */ /* 0x000fe20008000000 */
[----:B------:R-:W-:Y:S02]  /*13f0*/  UISETP.GE.OR UP0, UPT, UR5, UR10, UP0 ;  /* 0x0000000a0500728c */ /* 0x000fe40008706670 */
[----:B------:R-:W-:Y:S02]  /*1400*/  UIMAD.WIDE.U32 UR10, UR5, UR8, URZ ;  /* 0x00000008050a72a5 */ /* 0x000fe4000f8e00ff */
[----:B------:R-:W-:Y:S02]  /*1410*/  USHF.R.U32.HI UR7, URZ, UR9, UR7 ;  /* 0x00000009ff077299 */ /* 0x000fe40008011607 */
[----:B------:R-:W-:Y:S02]  /*1420*/  UIADD3 UR10, UPT, UPT, -UR4, URZ, URZ ;  /* 0x000000ff040a7290 */ /* 0x000fe4000fffe1ff */
[----:B------:R-:W-:Y:S02]  /*1430*/  USEL UR7, UR4, UR7, !UP2 ;  /* 0x0000000704077287 */ /* 0x000fe4000d000000 */
[----:B------:R-:W-:Y:S01]  /*1440*/  UIMAD UR10, UR14, UR10, UR31 ;  /* 0x0000000a0e0a72a4 */ /* 0x000fe2000f8e021f */
[----:B------:R-:W-:Y:S01]  /*1450*/  @!UP0 UMOV UR8, UR11 ;  /* 0x0000000b00088c82 */ /* 0x000fe20008000000 */
[----:B------:R-:W-:-:S02]  /*1460*/  UIADD3 UR11, UPT, UPT, -UR5, URZ, URZ ;  /* 0x000000ff050b7290 */ /* 0x000fc4000fffe1ff */
[----:B------:R-:W-:Y:S02]  /*1470*/  @!UP0 USHF.R.U32.HI UR8, URZ, UR9, UR8 ;  /* 0x00000009ff088299 */ /* 0x000fe40008011608 */
[----:B------:R-:W-:Y:S02]  /*1480*/  UIADD3 UR9, UPT, UPT, -UR7, URZ, URZ ;  /* 0x000000ff07097290 */ /* 0x000fe4000fffe1ff */
[----:B------:R-:W-:Y:S02]  /*1490*/  @!UP0 USEL UR8, UR5, UR8, !UP2 ;  /* 0x0000000805088287 */ /* 0x000fe4000d000000 */
[----:B------:R-:W-:Y:S02]  /*14a0*/  UIMAD UR9, UR19, UR9, UR4 ;  /* 0x00000009130972a4 */ /* 0x000fe4000f8e0204 */
[----:B------:R-:W-:Y:S02]  /*14b0*/  @!UP0 UIADD3 UR7, UPT, UPT, UR7, -UR8, URZ ;  /* 0x8000000807078290 */ /* 0x000fe4000fffe0ff */
[----:B------:R-:W-:-:S02]  /*14c0*/  @!UP0 UIMAD UR6, UR9, UR6, UR8 ;  /* 0x00000006090682a4 */ /* 0x000fc4000f8e0208 */
[----:B------:R-:W-:Y:S02]  /*14d0*/  @!UP0 UIMAD UR4, UR7, UR19, UR5 ;  /* 0x00000013070482a4 */ /* 0x000fe4000f8e0205 */
[----:B------:R-:W-:Y:S02]  /*14e0*/  UIMAD UR30, UR20, UR11, UR30 ;  /* 0x0000000b141e72a4 */ /* 0x000fe4000f8e021e */
[----:B------:R-:W-:Y:S01]  /*14f0*/  UIMAD UR31, UR4, UR14, UR10 ;  /* 0x0000000e041f72a4 */ /* 0x000fe2000f8e020a */
[----:B------:R-:W-:Y:S02]  /*1500*/  @!UP0 UMOV UR5, UR6 ;  /* 0x0000000600058c82 */ /* 0x000fe40008000000 */
[----:B------:R-:W-:-:S12]  /*1510*/  UIMAD UR30, UR5, UR20, UR30 ;  /* 0x00000014051e72a4 */ /* 0x000fd8000f8e021e */
.L_x_18:
[----:B------:R-:W-:-:S09]  /*1520*/  UISETP.NE.AND UP0, UPT, UR22, 0x1, UPT ;  /* 0x000000011600788c */ /* 0x000fd2000bf05270 */
[----:B------:R-:W-:Y:S05]  /*1530*/  BRA.U UP0, `(.L_x_19) ;  /* 0x0000000100407547 */ /* 0x000fea000b800000 */
[----:B------:R-:W2:Y:S01]  /*1540*/  LDCU.128 UR8, c[0x0][0xb10] ;  /* 0x00016200ff0877ac */ /* 0x000ea20008000c00 */
[----:B------:R-:W3:Y:S01]  /*1550*/  LDCU UR12, c[0x0][0xb0c] ;  /* 0x00016180ff0c77ac */ /* 0x000ee20008000800 */
[----:B------:R-:W4:Y:S01]  /*1560*/  LDCU UR13, c[0x0][0xb20] ;  /* 0x00016400ff0d77ac */ /* 0x000f220008000800 */
[----:B--2---:R-:W-:Y:S02]  /*1570*/  UIMAD.WIDE.U32 UR4, UR30, UR8, URZ ;  /* 0x000000081e0472a5 */ /* 0x004fe4000f8e00ff */
[----:B------:R-:W-:Y:S02]  /*1580*/  UIMAD.WIDE.U32 UR6, UR31, UR11, URZ ;  /* 0x0000000b1f0672a5 */ /* 0x000fe4000f8e00ff */
[----:B---3--:R-:W-:Y:S02]  /*1590*/  UISETP.NE.AND UP0, UPT, UR12, 0x1, UPT ;  /* 0x000000010c00788c */ /* 0x008fe4000bf05270 */
[----:B------:R-:W-:-:S03]  /*15a0*/  USHF.R.U32.HI UR5, URZ, UR9, UR5 ;  /* 0x00000009ff057299 */ /* 0x000fc60008011605 */
[----:B------:R-:W-:Y:S01]  /*15b0*/  UMOV UR4, UR7 ;  /* 0x0000000700047c82 */ /* 0x000fe20008000000 */
[----:B------:R-:W-:Y:S02]  /*15c0*/  USEL UR5, UR30, UR5, !UP0 ;  /* 0x000000051e057287 */ /* 0x000fe4000c000000 */
[----:B------:R-:W-:Y:S02]  /*15d0*/  UISETP.NE.AND UP0, UPT, UR10, 0x1, UPT ;  /* 0x000000010a00788c */ /* 0x000fe4000bf05270 */
[----:B----4-:R-:W-:-:S04]  /*15e0*/  USHF.R.U32.HI UR4, URZ, UR13, UR4 ;  /* 0x0000000dff047299 */ /* 0x010fc80008011604 */
[----:B------:R-:W-:-:S04]  /*15f0*/  USEL UR4, UR31, UR4, !UP0 ;  /* 0x000000041f047287 */ /* 0x000fc8000c000000 */
[----:B------:R-:W-:Y:S02]  /*1600*/  UIADD3 UR6, UPT, UPT, UR5, -UR4, URZ ;  /* 0x8000000405067290 */ /* 0x000fe4000fffe0ff */
[----:B------:R-:W-:Y:S02]  /*1610*/  UIADD3 UR4, UPT, UPT, -UR5, UR4, URZ ;  /* 0x0000000405047290 */ /* 0x000fe4000fffe1ff */
[----:B------:R-:W-:Y:S02]  /*1620*/  UIMAD UR31, UR6, UR10, UR31 ;  /* 0x0000000a061f72a4 */ /* 0x000fe4000f8e021f */
[----:B------:R-:W-:-:S12]  /*1630*/  UIMAD UR30, UR4, UR12, UR30 ;  /* 0x0000000c041e72a4 */ /* 0x000fd8000f8e021e */
.L_x_19:
[----:B------:R-:W-:Y:S01]  /*1640*/  UISETP.NE.AND UP0, UPT, UR18, 0x2, UPT ;  /* 0x000000021200788c */ /* 0x000fe2000bf05270 */
[----:B------:R-:W-:Y:S09]  /*1650*/  BRA.U !UP5, `(.L_x_20) ;  /* 0x000000010d0c7547 */ /* 0x000ff2000b800000 */
[----:B------:R-:W-:Y:S01]  /*1660*/  UCGABAR_WAIT ;  /* 0x0000000000007dc7 */ /* 0x000fe20008000000 */
[----:B------:R-:W-:Y:S01]  /*1670*/  CCTL.IVALL ;  /* 0x00000000ff00798f */ /* 0x000fe20002000000 */
[----:B------:R-:W-:Y:S05]  /*1680*/  BRA `(.L_x_21) ;  /* 0x0000000000047947 */ /* 0x000fea0003800000 */
.L_x_20:
[----:B------:R-:W-:Y:S06]  /*1690*/  BAR.SYNC.DEFER_BLOCKING 0x0 ;  /* 0x0000000000007b1d */ /* 0x000fec0000010000 */
.L_x_21:
[----:B------:R-:W-:Y:S05]  /*16a0*/  BRA.U UP0, `(.L_x_22) ;  /* 0x0000001100e07547 */ /* 0x000fea000b800000 */
[----:B------:R-:W2:Y:S01]  /*16b0*/  LDCU UR6, c[0x0][0x38c] ;  /* 0x00007180ff0677ac */ /* 0x000ea20008000800 */
[----:B------:R-:W3:Y:S01]  /*16c0*/  S2UR UR8, SR_CgaCtaId ;  /* 0x00000000000879c3 */ /* 0x000ee20000008800 */
[----:B------:R-:W-:Y:S01]  /*16d0*/  PLOP3.LUT P1, PT, PT, PT, UP3, 0x80, 0x8 ;  /* 0x000000000008781c */ /* 0x000fe20003f2f038 */
[----:B------:R-:W-:Y:S01]  /*16e0*/  IMAD.MOV.U32 R12, RZ, RZ, 0x1 ;  /* 0x00000001ff0c7424 */ /* 0x000fe200078e00ff */
[----:B------:R-:W-:Y:S01]  /*16f0*/  UMOV UR7, 0x400 ;  /* 0x0000040000077882 */ /* 0x000fe20000000000 */
[----:B------:R-:W-:Y:S01]  /*1700*/  UISETP.NE.AND UP1, UPT, UR18, URZ, UPT ;  /* 0x000000ff1200728c */ /* 0x000fe2000bf25270 */
[----:B------:R-:W-:Y:S01]  /*1710*/  ISETP.EQ.OR P2, PT, R0, RZ, P3 ;  /* 0x000000ff0000720c */ /* 0x000fe20001f42670 */
[----:B------:R-:W-:Y:S01]  /*1720*/  USEL UR24, URZ, 0x1, UP6 ;  /* 0x00000001ff187887 */ /* 0x000fe2000b000000 */
[----:B------:R-:W-:Y:S02]  /*1730*/  PLOP3.LUT P1, PT, P1, PT, PT, 0x8, 0x80 ;  /* 0x000000000080781c */ /* 0x000fe40000f2e170 */
[----:B------:R-:W-:Y:S01]  /*1740*/  CS2R R10, SRZ ;  /* 0x00000000000a7805 */ /* 0x000fe2000001ff00 */
[----:B------:R-:W-:Y:S01]  /*1750*/  IMAD.MOV.U32 R9, RZ, RZ, RZ ;  /* 0x000000ffff097224 */ /* 0x000fe200078e00ff */
[----:B------:R-:W4:Y:S01]  /*1760*/  LDCU UR40, c[0x0][0x370] ;  /* 0x00006e00ff2877ac */ /* 0x000f220008000800 */
[----:B------:R-:W-:Y:S01]  /*1770*/  IMAD.MOV.U32 R8, RZ, RZ, 0x1 ;  /* 0x00000001ff087424 */ /* 0x000fe200078e00ff */
[----:B------:R-:W1:Y:S01]  /*1780*/  LDCU.64 UR26, c[0x0][0x348] ;  /* 0x00006900ff1a77ac */ /* 0x000e620008000a00 */
[----:B--2---:R-:W-:-:S02]  /*1790*/  UIADD3 UR5, UPT, UPT, UR6, 0x7f, URZ ;  /* 0x0000007f06057890 */ /* 0x004fc4000fffe0ff */
[----:B------:R-:W-:Y:S02]  /*17a0*/  USHF.R.U32.HI UR45, URZ, 0x7, UR28 ;  /* 0x00000007ff2d7899 */ /* 0x000fe4000801161c */
[----:B------:R-:W-:Y:S02]  /*17b0*/  USHF.R.S32.HI UR4, URZ, 0x1f, UR5 ;  /* 0x0000001fff047899 */ /* 0x000fe40008011405 */
[----:B---3--:R-:W-:Y:S02]  /*17c0*/  ULEA UR7, UR8, UR7, 0x18 ;  /* 0x0000000708077291 */ /* 0x008fe4000f8ec0ff */
[----:B------:R-:W-:Y:S02]  /*17d0*/  ULEA.HI UR4, UR4, UR5, URZ, 0x7 ;  /* 0x0000000504047291 */ /* 0x000fe4000f8f38ff */
[----:B------:R-:W-:Y:S02]  /*17e0*/  UIADD3 UR46, UPT, UPT, UR6, 0xfe, URZ ;  /* 0x000000fe062e7890 */ /* 0x000fe4000fffe0ff */
[----:B------:R-:W-:-:S02]  /*17f0*/  USHF.R.S32.HI UR43, URZ, 0x7, UR4 ;  /* 0x00000007ff2b7899 */ /* 0x000fc40008011404 */
[----:B------:R-:W-:Y:S02]  /*1800*/  UIADD3 UR4, UPT, UPT, UR6, -0x1, URZ ;  /* 0xffffffff06047890 */ /* 0x000fe4000fffe0ff */
[----:B------:R-:W-:Y:S02]  /*1810*/  UISETP.LT.U32.AND UP0, UPT, UR43, 0x5, UPT ;  /* 0x000000052b00788c */ /* 0x000fe4000bf01070 */
[----:B------:R-:W-:Y:S02]  /*1820*/  UISETP.GE.U32.AND UP2, UPT, UR4, -0xff, UPT ;  /* 0xffffff010400788c */ /* 0x000fe4000bf46070 */
[----:B------:R-:W-:Y:S01]  /*1830*/  USEL UR41, UR43, 0x5, UP0 ;  /* 0x000000052b297887 */ /* 0x000fe20008000000 */
[----:B------:R-:W2:Y:S03]  /*1840*/  LDCU UR39, c[0x0][0x374] ;  /* 0x00006e80ff2777ac */ /* 0x000ea60008000800 */
[----:B------:R-:W-:-:S02]  /*1850*/  UIADD3 UR21, UPT, UPT, UR41, -0x1, URZ ;  /* 0xffffffff29157890 */ /* 0x000fc4000fffe0ff */
[----:B------:R-:W-:-:S03]  /*1860*/  USEL UR24, UR24, 0x2, UP1 ;  /* 0x0000000218187887 */ /* 0x000fc60008800000 */
[----:B------:R-:W-:Y:S02]  /*1870*/  @UP2 UIADD3 UR21, UPT, UPT, UR41, URZ, URZ ;  /* 0x000000ff29152290 */ /* 0x000fe4000fffe0ff */
[----:B------:R-:W-:Y:S02]  /*1880*/  UIADD3 UR29, UPT, UPT, UR7, 0x10400, UR28 ;  /* 0x00010400071d7890 */ /* 0x000fe4000fffe01c */
[----:B------:R-:W-:Y:S02]  /*1890*/  UIADD3 UR44, UPT, UPT, UR43, -UR41, URZ ;  /* 0x800000292b2c7290 */ /* 0x000fe4000fffe0ff */
[----:B------:R-:W-:Y:S01]  /*18a0*/  UIADD3 UR21, UPT, UPT, UR21, 0x1, URZ ;  /* 0x0000000115157890 */ /* 0x000fe2000fffe0ff */
[----:B-1--4-:R-:W-:-:S11]  /*18b0*/  UMOV UR5, URZ ;  /* 0x000000ff00057c82 */ /* 0x012fd60008000000 */
.L_x_42:
[----:B-1----:R-:W1:Y:S02]  /*18c0*/  S2UR UR4, SR_CgaCtaId ;  /* 0x00000000000479c3 */ /* 0x002e640000008800 */
[----:B-1----:R-:W-:-:S09]  /*18d0*/  UISETP.NE.AND UP0, UPT, UR4, URZ, UPT ;  /* 0x000000ff0400728c */ /* 0x002fd2000bf05270 */
[----:B------:R-:W-:Y:S05]  /*18e0*/  BRA.U UP0, `(.L_x_23) ;  /* 0x0000000100287547 */ /* 0x000fea000b800000 */
[----:B------:R-:W-:Y:S02]  /*18f0*/  LEA R0, R9, UR7, 0x3 ;  /* 0x0000000709007c11 */ /* 0x000fe4000f8e18ff */
[----:B------:R-:W-:-:S04]  /*1900*/  SHF.L.U32 R3, R8, 0x1f, RZ ;  /* 0x0000001f08037819 */ /* 0x000fc800000006ff */
[----:B------:R-:W1:Y:S02]  /*1910*/  SYNCS.PHASECHK.TRANS64.TRYWAIT P0, [R0+URZ+0x110], R3 ;  /* 0x00011003000075a7 */ /* 0x000e6400080011ff */
[----:B-1----:R-:W-:Y:S05]  /*1920*/  @!P0 BRA `(.L_x_24) ;  /* 0x0000007c00dc8947 */ /* 0x002fea0003800000 */
.L_x_133:
[----:B------:R3:W-:Y:S01]  /*1930*/  SYNCS.ARRIVE.TRANS64.A1T0 RZ, [R0+URZ+0x100], RZ ;  /* 0x000100ff00ff79a7 */ /* 0x0007e200081000ff */
[----:B------:R-:W-:-:S05]  /*1940*/  VIADD R9, R9, 0x1 ;  /* 0x0000000109097836 */ /* 0x000fca0000000000 */
[----:B------:R-:W-:-:S04]  /*1950*/  ISETP.NE.AND P0, PT, R9, 0x2, PT ;  /* 0x000000020900780c */ /* 0x000fc80003f05270 */
[----:B-1----:R-:W-:Y:S02]  /*1960*/  SEL R3, RZ, 0x1, P0 ;  /* 0x00000001ff037807 */ /* 0x002fe40000000000 */
[----:B------:R-:W-:Y:S02]  /*1970*/  SEL R9, R9, RZ, P0 ;  /* 0x000000ff09097207 */ /* 0x000fe40000000000 */
[----:B------:R-:W-:-:S07]  /*1980*/  LOP3.LUT R8, R8, R3, RZ, 0x3c, !PT ;  /* 0x0000000308087212 */ /* 0x000fce00078e3cff */
.L_x_23:
[----:B------:R-:W-:Y:S01]  /*1990*/  ULEA UR4, UR5, UR7, 0x3 ;  /* 0x0000000705047291 */ /* 0x000fe2000f8e18ff */
[----:B---3--:R-:W-:Y:S01]  /*19a0*/  SHF.L.U32 R0, R12, 0x1f, RZ ;  /* 0x0000001f0c007819 */ /* 0x008fe200000006ff */
[----:B------:R-:W-:Y:S02]  /*19b0*/  UISETP.GE.U32.AND UP0, UPT, UR46, 0xff, UPT ;  /* 0x000000ff2e00788c */ /* 0x000fe4000bf06070 */
[----:B------:R-:W-:Y:S02]  /*19c0*/  USHF.L.U32 UR35, UR30, 0x6, URZ ;  /* 0x000000061e237899 */ /* 0x000fe400080006ff */
[----:B------:R-:W-:Y:S01]  /*19d0*/  ULEA UR19, UR31, UR45, 0x8 ;  /* 0x0000002d1f137291 */ /* 0x000fe2000f8e40ff */
[----:B------:R-:W-:Y:S02]  /*19e0*/  UMOV UR13, URZ ;  /* 0x000000ff000d7c82 */ /* 0x000fe40008000000 */
[----:B------:R1:W3:Y:S02]  /*19f0*/  SYNCS.PHASECHK.TRANS64.TRYWAIT P0, [UR4+0x28], R0 ;  /* 0x00002800ff0075a7 */ /* 0x0002e40008001104 */
[----:B------:R-:W-:Y:S07]  /*1a00*/  BRA.U !UP0, `(.L_x_25) ;  /* 0x0000000108bc7547 */ /* 0x000fee000b800000 */
[----:B------:R-:W-:Y:S01]  /*1a10*/  UMOV UR6, URZ ;  /* 0x000000ff00067c82 */ /* 0x000fe20008000000 */
[----:B------:R-:W-:-:S05]  /*1a20*/  UMOV UR4, UR5 ;  /* 0x0000000500047c82 */ /* 0x000fca0008000000 */
.L_x_31:
[----:B------:R-:W-:Y:S01]  /*1a30*/  ULEA UR33, UR4, UR7, 0x3 ;  /* 0x0000000704217291 */ /* 0x000fe2000f8e18ff */
[----:B---3--:R-:W-:Y:S01]  /*1a40*/  @!P3 MOV R2, 0xa000 ;  /* 0x0000a0000002b802 */ /* 0x008fe20000000f00 */
[----:B-1-34-:R-:W-:Y:S10]  /*1a50*/  @P0 BRA `(.L_x_26) ;  /* 0x00000000000c0947 */ /* 0x01aff40003800000 */
[----:B------:R-:W-:-:S04]  /*1a60*/  SHF.L.U32 R3, R12, 0x1f, RZ ;  /* 0x0000001f0c037819 */ /* 0x000fc800000006ff */
[----:B------:R-:W3:Y:S02]  /*1a70*/  SYNCS.PHASECHK.TRANS64.TRYWAIT P0, [UR33+0x28], R3 ;  /* 0x00002803ff0075a7 */ /* 0x000ee40008001121 */
[----:B---3--:R-:W-:Y:S05]  /*1a80*/  @!P0 BRA `(.L_x_27) ;  /* 0x0000007c00988947 */ /* 0x008fea0003800000 */
.L_x_26:
[----:B------:R3:W-:Y:S01]  /*1a90*/  @!P3 SYNCS.ARRIVE.TRANS64 RZ, [UR33], R2 ;  /* 0x00000002ffffb9a7 */ /* 0x0007e20008000021 */
[----:B------:R-:W-:-:S04]  /*1aa0*/  ULOP3.LUT UR5, UR24, 0x2, URZ, 0xfc, !UPT ;  /* 0x0000000218057892 */ /* 0x000fc8000f8efcff */
[----:B------:R-:W-:-:S09]  /*1ab0*/  UISETP.NE.AND UP0, UPT, UR5, 0x2, UPT ;  /* 0x000000020500788c */ /* 0x000fd2000bf05270 */
[----:B------:R-:W-:Y:S05]  /*1ac0*/  BRA.U UP0, `(.L_x_28) ;  /* 0x0000000100047547 */ /* 0x000fea000b800000 */
[----:B--2---:R-:W-:Y:S05]  /*1ad0*/  BPT.TRAP 0x1 ;  /* 0x000000040000795c */ /* 0x004fea0000300000 */
.L_x_28:
[----:B------:R-:W-:Y:S04]  /*1ae0*/  BSSY.RECONVERGENT B0, `(.L_x_29) ;  /* 0x0000003000007945 */ /* 0x000fe80003800200 */
[----:B------:R-:W-:Y:S05]  /*1af0*/  @P2 BRA `(.L_x_30) ;  /* 0x0000000000042947 */ /* 0x000fea0003800000 */
[----:B--2---:R-:W-:Y:S05]  /*1b00*/  BPT.TRAP 0x1 ;  /* 0x000000040000795c */ /* 0x004fea0000300000 */
.L_x_30:
[----:B--2---:R-:W-:Y:S05]  /*1b10*/  BSYNC.RECONVERGENT B0 ;  /* 0x0000000000007941 */ /* 0x004fea0003800200 */
.L_x_29:
[----:B------:R-:W-:Y:S02]  /*1b20*/  UIADD3 UR5, UPT, UPT, UR4, 0x1, URZ ;  /* 0x0000000104057890 */ /* 0x000fe4000fffe0ff */
[----:B------:R-:W-:Y:S02]  /*1b30*/  USHF.L.U32 UR34, UR6, 0x7, URZ ;  /* 0x0000000706227899 */ /* 0x000fe400080006ff */
[----:B------:R-:W-:Y:S02]  /*1b40*/  UISETP.NE.AND UP0, UPT, UR5, 0x5, UPT ;  /* 0x000000050500788c */ /* 0x000fe4000bf05270 */
[----:B------:R-:W-:Y:S02]  /*1b50*/  UIADD3 UR6, UPT, UPT, UR6, 0x1, URZ ;  /* 0x0000000106067890 */ /* 0x000fe4000fffe0ff */
[----:B------:R-:W-:Y:S02]  /*1b60*/  USEL UR9, URZ, 0x1, UP0 ;  /* 0x00000001ff097887 */ /* 0x000fe40008000000 */
[----:B------:R-:W-:-:S02]  /*1b70*/  USEL UR5, UR5, URZ, UP0 ;  /* 0x000000ff05057287 */ /* 0x000fc40008000000 */
[----:B------:R-:W-:Y:S02]  /*1b80*/  ULEA UR32, UR4, UR7, 0xd ;  /* 0x0000000704207291 */ /* 0x000fe4000f8e68ff */
[----:B------:R-:W-:Y:S01]  /*1b90*/  ULEA UR8, UR5, UR7, 0x3 ;  /* 0x0000000705087291 */ /* 0x000fe2000f8e18ff */
[----:B------:R-:W-:Y:S01]  /*1ba0*/  LOP3.LUT R12, R12, UR9, RZ, 0x3c, !PT ;  /* 0x000000090c0c7c12 */ /* 0x000fe2000f8e3cff */
[----:B------:R-:W-:Y:S02]  /*1bb0*/  UIADD3 UR10, UP1, UPT, UR26, 0x80, URZ ;  /* 0x000000801a0a7890 */ /* 0x000fe4000ff3e0ff */
[----:B------:R-:W-:Y:S01]  /*1bc0*/  ULEA UR16, UR4, UR28, 0xf ;  /* 0x0000001c04107291 */ /* 0x000fe2000f8e78ff */
[----:B-1----:R-:W-:Y:S01]  /*1bd0*/  SHF.L.U32 R0, R12, 0x1f, RZ ;  /* 0x0000001f0c007819 */ /* 0x002fe200000006ff */
[----:B------:R-:W-:Y:S02]  /*1be0*/  UIADD3.X UR11, UPT, UPT, URZ, UR27, URZ, UP1, !UPT ;  /* 0x0000001bff0b7290 */ /* 0x000fe40008ffe4ff */
[----:B------:R-:W-:Y:S01]  /*1bf0*/  UIADD3 UR32, UPT, UPT, UR32, 0x6400, URZ ;  /* 0x0000640020207890 */ /* 0x000fe2000fffe0ff */
[----:B------:R4:W1:Y:S01]  /*1c00*/  SYNCS.PHASECHK.TRANS64.TRYWAIT P0, [UR8+0x28], R0 ;  /* 0x00002800ff0075a7 */ /* 0x0008620008001108 */
[----:B------:R-:W-:-:S02]  /*1c10*/  UIADD3 UR8, UP0, UPT, UR26, 0x180, URZ ;  /* 0x000001801a087890 */ /* 0x000fc4000ff1e0ff */
[----:B------:R-:W-:Y:S02]  /*1c20*/  UIADD3 UR16, UPT, UPT, UR7, 0x10400, UR16 ;  /* 0x0001040007107890 */ /* 0x000fe4000fffe010 */
[----:B------:R-:W-:Y:S02]  /*1c30*/  UIADD3.X UR9, UPT, UPT, URZ, UR27, URZ, UP0, !UPT ;  /* 0x0000001bff097290 */ /* 0x000fe400087fe4ff */
[----:B------:R-:W-:Y:S01]  /*1c40*/  UISETP.NE.AND UP0, UPT, UR6, UR21, UPT ;  /* 0x000000150600728c */ /* 0x000fe2000bf05270 */
[----:B------:R-:W-:Y:S01]  /*1c50*/  UMOV UR12, 0x0 ;  /* 0x00000000000c7882 */ /* 0x000fe20000000000 */
[----:B------:R-:W-:Y:S01]  /*1c60*/  UMOV UR13, 0x10000000 ;  /* 0x10000000000d7882 */ /* 0x000fe20000000000 */
[----:B------:R-:W-:Y:S01]  /*1c70*/  UMOV UR4, 0xf0000 ;  /* 0x000f000000047882 */ /* 0x000fe20000000000 */
[----:B------:R-:W-:Y:S01]  /*1c80*/  UMOV UR20, UR36 ;  /* 0x0000002400147c82 */ /* 0x000fe20008000000 */
[----:B------:R-:W-:Y:S01]  /*1c90*/  UMOV UR17, UR33 ;  /* 0x0000002100117c82 */ /* 0x000fe20008000000 */
[----:B------:R-:W-:Y:S01]  /*1ca0*/  UMOV UR18, UR34 ;  /* 0x0000002200127c82 */ /* 0x000fe20008000000 */
[----:B------:R-:W-:Y:S01]  /*1cb0*/  UTMALDG.3D [UR32], [UR10], desc[UR12] ;  /* 0x00000c200a0075b4 */ /* 0x000fe20008011000 */
[----:B------:R2:W-:Y:S02]  /*1cc0*/  UTMALDG.3D.MULTICAST [UR16], [UR8], UR4, desc[UR12] ;  /* 0x00000c10080073b4 */ /* 0x0005e40008011804 */
[----:B--2---:R-:W-:Y:S01]  /*1cd0*/  UMOV UR13, UR21 ;  /* 0x00000015000d7c82 */ /* 0x004fe20008000000 */
[----:B------:R-:W-:Y:S01]  /*1ce0*/  UMOV UR4, UR5 ;  /* 0x0000000500047c82 */ /* 0x000fe20008000000 */
[----:B------:R-:W-:Y:S05]  /*1cf0*/  BRA.U UP0, `(.L_x_31) ;  /* 0xfffffffd004c7547 */ /* 0x000fea000b83ffff */
.L_x_25:
[----:B------:R-:W-:Y:S01]  /*1d00*/  ULEA UR4, UR5, UR7, 0x3 ;  /* 0x0000000705047291 */ /* 0x000fe2000f8e18ff */
[----:B-1--4-:R-:W-:Y:S01]  /*1d10*/  SHF.L.U32 R0, R12, 0x1f, RZ ;  /* 0x0000001f0c007819 */ /* 0x012fe200000006ff */
[----:B------:R-:W-:Y:S01]  /*1d20*/  @!P1 SYNCS.ARRIVE.TRANS64.A1T0 RZ, [UR7+0x98], RZ ;  /* 0x000098ffffff99a7 */ /* 0x000fe20008100007 */
[----:B------:R-:W-:-:S06]  /*1d30*/  UISETP.GT.AND UP0, UPT, UR43, UR41, UPT ;  /* 0x000000292b00728c */ /* 0x000fcc000bf04270 */
[----:B---3--:R1:W3:Y:S03]  /*1d40*/  SYNCS.PHASECHK.TRANS64.TRYWAIT P0, [UR4+0x28], R0 ;  /* 0x00002800ff0075a7 */ /* 0x0082e60008001104 */
[----:B------:R-:W-:Y:S05]  /*1d50*/  BRA.U !UP0, `(.L_x_32) ;  /* 0x0000000108bc7547 */ /* 0x000fea000b800000 */
[----:B------:R-:W-:Y:S01]  /*1d60*/  UIADD3 UR25, UPT, UPT, UR44, UR13, URZ ;  /* 0x0000000d2c197290 */ /* 0x000fe2000fffe0ff */
[----:B------:R-:W-:-:S11]  /*1d70*/  UMOV UR4, UR5 ;  /* 0x0000000500047c82 */ /* 0x000fd60008000000 */
.L_x_38:
[----:B------:R-:W-:Y:S01]  /*1d80*/  ULEA UR9, UR4, UR7, 0x3 ;  /* 0x0000000704097291 */ /* 0x000fe2000f8e18ff */
[----:B---3--:R-:W-:Y:S01]  /*1d90*/  @!P3 MOV R2, 0xa000 ;  /* 0x0000a0000002b802 */ /* 0x008fe20000000f00 */
[----:B-1-3--:R-:W-:Y:S10]  /*1da0*/  @P0 BRA `(.L_x_33) ;  /* 0x00000000000c0947 */ /* 0x00aff40003800000 */
[----:B------:R-:W-:-:S04]  /*1db0*/  SHF.L.U32 R3, R12, 0x1f, RZ ;  /* 0x0000001f0c037819 */ /* 0x000fc800000006ff */
[----:B------:R-:W3:Y:S02]  /*1dc0*/  SYNCS.PHASECHK.TRANS64.TRYWAIT P0, [UR9+0x28], R3 ;  /* 0x00002803ff0075a7 */ /* 0x000ee40008001109 */
[----:B---3--:R-:W-:Y:S05]  /*1dd0*/  @!P0 BRA `(.L_x_34) ;  /* 0x0000007800dc8947 */ /* 0x008fea0003800000 */
.L_x_33:
[----:B------:R3:W-:Y:S01]  /*1de0*/  @!P3 SYNCS.ARRIVE.TRANS64 RZ, [UR9], R2 ;  /* 0x00000002ffffb9a7 */ /* 0x0007e20008000009 */
[----:B------:R-:W-:-:S04]  /*1df0*/  ULOP3.LUT UR5, UR24, 0x2, URZ, 0xfc, !UPT ;  /* 0x0000000218057892 */ /* 0x000fc8000f8efcff */
[----:B------:R-:W-:-:S09]  /*1e00*/  UISETP.NE.AND UP0, UPT, UR5, 0x2, UPT ;  /* 0x000000020500788c */ /* 0x000fd2000bf05270 */
[----:B------:R-:W-:Y:S05]  /*1e10*/  BRA.U UP0, `(.L_x_35) ;  /* 0x0000000100047547 */ /* 0x000fea000b800000 */
[----:B--2---:R-:W-:Y:S05]  /*1e20*/  BPT.TRAP 0x1 ;  /* 0x000000040000795c */ /* 0x004fea0000300000 */
.L_x_35:
[----:B------:R-:W-:Y:S04]  /*1e30*/  BSSY.RECONVERGENT B0, `(.L_x_36) ;  /* 0x0000003000007945 */ /* 0x000fe80003800200 */
[----:B------:R-:W-:Y:S05]  /*1e40*/  @P2 BRA `(.L_x_37) ;  /* 0x0000000000042947 */ /* 0x000fea0003800000 */
[----:B--2---:R-:W-:Y:S05]  /*1e50*/  BPT.TRAP 0x1 ;  /* 0x000000040000795c */ /* 0x004fea0000300000 */
.L_x_37:
[----:B--2---:R-:W-:Y:S05]  /*1e60*/  BSYNC.RECONVERGENT B0 ;  /* 0x0000000000007941 */ /* 0x004fea0003800200 */
.L_x_36:
[----:B------:R-:W-:Y:S02]  /*1e70*/  UIADD3 UR5, UPT, UPT, UR4, 0x1, URZ ;  /* 0x0000000104057890 */ /* 0x000fe4000fffe0ff */
[----:B------:R-:W-:Y:S02]  /*1e80*/  UIADD3 UR14, UP1, UPT, UR26, 0x80, URZ ;  /* 0x000000801a0e7890 */ /* 0x000fe4000ff3e0ff */
[----:B------:R-:W-:Y:S02]  /*1e90*/  UISETP.NE.AND UP0, UPT, UR5, 0x5, UPT ;  /* 0x000000050500788c */ /* 0x000fe4000bf05270 */
[----:B------:R-:W-:Y:S02]  /*1ea0*/  USHF.L.U32 UR10, UR13, 0x7, URZ ;  /* 0x000000070d0a7899 */ /* 0x000fe400080006ff */
[----:B------:R-:W-:Y:S02]  /*1eb0*/  USEL UR8, URZ, 0x1, UP0 ;  /* 0x00000001ff087887 */ /* 0x000fe40008000000 */
[----:B------:R-:W-:-:S02]  /*1ec0*/  USEL UR5, UR5, URZ, UP0 ;  /* 0x000000ff05057287 */ /* 0x000fc40008000000 */
[----:B------:R-:W-:Y:S02]  /*1ed0*/  UIADD3 UR22, UP0, UPT, UR26, 0x180, URZ ;  /* 0x000001801a167890 */ /* 0x000fe4000ff1e0ff */
[----:B------:R-:W-:Y:S01]  /*1ee0*/  LOP3.LUT R12, R12, UR8, RZ, 0x3c, !PT ;  /* 0x000000080c0c7c12 */ /* 0x000fe2000f8e3cff */
[----:B------:R-:W-:Y:S02]  /*1ef0*/  ULEA UR8, UR4, UR7, 0xd ;  /* 0x0000000704087291 */ /* 0x000fe4000f8e68ff */
[----:B------:R-:W-:Y:S01]  /*1f00*/  ULEA UR6, UR5, UR7, 0x3 ;  /* 0x0000000705067291 */ /* 0x000fe2000f8e18ff */
[----:B-1----:R-:W-:Y:S01]  /*1f10*/  SHF.L.U32 R0, R12, 0x1f, RZ ;  /* 0x0000001f0c007819 */ /* 0x002fe200000006ff */
[----:B------:R-:W-:Y:S02]  /*1f20*/  UIADD3 UR8, UPT, UPT, UR8, 0x6400, URZ ;  /* 0x0000640008087890 */ /* 0x000fe4000fffe0ff */
[----:B------:R-:W-:Y:S02]  /*1f30*/  UIADD3.X UR15, UPT, UPT, URZ, UR27, URZ, UP1, !UPT ;  /* 0x0000001bff0f7290 */ /* 0x000fe40008ffe4ff */
[----:B------:R-:W-:-:S02]  /*1f40*/  ULEA UR16, UR4, UR29, 0xf ;  /* 0x0000001d04107291 */ /* 0x000fc4000f8e78ff */
[----:B------:R-:W-:Y:S01]  /*1f50*/  UIADD3.X UR23, UPT, UPT, URZ, UR27, URZ, UP0, !UPT ;  /* 0x0000001bff177290 */ /* 0x000fe200087fe4ff */
[----:B------:R4:W1:Y:S01]  /*1f60*/  SYNCS.PHASECHK.TRANS64.TRYWAIT P0, [UR6+0x28], R0 ;  /* 0x00002800ff0075a7 */ /* 0x0008620008001106 */
[----:B------:R-:W-:Y:S01]  /*1f70*/  UMOV UR30, 0x0 ;  /* 0x00000000001e7882 */ /* 0x000fe20000000000 */
[----:B------:R-:W-:Y:S01]  /*1f80*/  UMOV UR31, 0x10000000 ;  /* 0x10000000001f7882 */ /* 0x000fe20000000000 */
[----:B------:R-:W-:Y:S01]  /*1f90*/  UMOV UR11, UR35 ;  /* 0x00000023000b7c82 */ /* 0x000fe20008000000 */
[----:B------:R-:W-:Y:S01]  /*1fa0*/  UMOV UR12, UR36 ;  /* 0x00000024000c7c82 */ /* 0x000fe20008000000 */
[----:B------:R-:W-:Y:S01]  /*1fb0*/  UMOV UR6, 0xf0000 ;  /* 0x000f000000067882 */ /* 0x000fe20000000000 */
[----:B------:R-:W-:Y:S01]  /*1fc0*/  UMOV UR20, UR36 ;  /* 0x0000002400147c82 */ /* 0x000fe20008000000 */
[----:B------:R-:W-:Y:S01]  /*1fd0*/  UMOV UR17, UR9 ;  /* 0x0000000900117c82 */ /* 0x000fe20008000000 */
[----:B------:R-:W-:Y:S01]  /*1fe0*/  UMOV UR18, UR10 ;  /* 0x0000000a00127c82 */ /* 0x000fe20008000000 */
[----:B------:R4:W-:Y:S01]  /*1ff0*/  UTMALDG.3D [UR8], [UR14], desc[UR30] ;  /* 0x00001e080e0075b4 */ /* 0x0009e20008011000 */
[----:B------:R-:W-:Y:S01]  /*2000*/  UIADD3 UR13, UPT, UPT, UR13, 0x1, URZ ;  /* 0x000000010d0d7890 */ /* 0x000fe2000fffe0ff */
[----:B------:R-:W-:-:S03]  /*2010*/  UMOV UR4, UR5 ;  /* 0x0000000500047c82 */ /* 0x000fc60008000000 */
[----:B------:R-:W-:Y:S01]  /*2020*/  UISETP.NE.AND UP0, UPT, UR13, UR25, UPT ;  /* 0x000000190d00728c */ /* 0x000fe2000bf05270 */
[----:B------:R4:W-:Y:S08]  /*2030*/  UTMALDG.3D.MULTICAST [UR16], [UR22], UR6, desc[UR30] ;  /* 0x00001e10160073b4 */ /* 0x0009f00008011806 */
[----:B----4-:R-:W-:Y:S05]  /*2040*/  BRA.U UP0, `(.L_x_38) ;  /* 0xfffffffd004c7547 */ /* 0x010fea000b83ffff */
.L_x_32:
[C---:B------:R-:W-:Y:S01]  /*2050*/  LEA R3, R11.reuse, UR7, 0x3 ;  /* 0x000000070b037c11 */ /* 0x040fe2000f8e18ff */
[----:B------:R-:W-:Y:S01]  /*2060*/  NOP ;  /* 0x0000000000007918 */ /* 0x000fe20000000000 */
[----:B-1----:R-:W-:Y:S02]  /*2070*/  SHF.L.U32 R0, R10, 0x1f, RZ ;  /* 0x0000001f0a007819 */ /* 0x002fe400000006ff */
[----:B------:R-:W-:Y:S02]  /*2080*/  LEA R5, R11, UR7, 0x4 ;  /* 0x000000070b057c11 */ /* 0x000fe4000f8e20ff */
[----:B---3--:R-:W1:Y:S02]  /*2090*/  SYNCS.PHASECHK.TRANS64.TRYWAIT P0, [R3+URZ+0xa0], R0 ;  /* 0x0000a000030075a7 */ /* 0x008e6400080011ff */
[----:B-1----:R-:W-:Y:S05]  /*20a0*/  @!P0 BRA `(.L_x_39) ;  /* 0x0000007800408947 */ /* 0x002fea0003800000 */
.L_x_136:
[----:B------:R-:W3:Y:S01]  /*20b0*/  LDS.128 R4, [R5+0x130] ;  /* 0x0001300005047984 */ /* 0x000ee20000000c00 */
[----:B------:R-:W-:Y:S01]  /*20c0*/  UISETP.GE.AND UP0, UPT, UR42, 0x1, UPT ;  /* 0x000000012a00788c */ /* 0x000fe2000bf06270 */
[----:B------:R-:W-:Y:S01]  /*20d0*/  @!PT LDS RZ, [RZ] ;  /* 0x00000000fffff984 */ /* 0x000fe20000000800 */
[----:B------:R-:W-:Y:S01]  /*20e0*/  @!PT LDS RZ, [RZ] ;  /* 0x00000000fffff984 */ /* 0x000fe20000000800 */
[----:B------:R-:W-:Y:S01]  /*20f0*/  @!PT LDS RZ, [RZ] ;  /* 0x00000000fffff984 */ /* 0x000fe20000000800 */
[----:B------:R-:W-:Y:S01]  /*2100*/  @!PT LDS RZ, [RZ] ;  /* 0x00000000fffff984 */ /* 0x000fe20000000800 */
[----:B------:R4:W-:Y:S06]  /*2110*/  MEMBAR.ALL.CTA ;  /* 0x0000000000007992 */ /* 0x0009ec0000008000 */
[----:B----4-:R-:W4:Y:S01]  /*2120*/  FENCE.VIEW.ASYNC.S ;  /* 0x00000000000073c6 */ /* 0x010f220000000000 */
[----:B---3--:R-:W-:-:S13]  /*2130*/  LOP3.LUT P0, RZ, R6, 0x1, RZ, 0xc0, !PT ;  /* 0x0000000106ff7812 */ /* 0x008fda000780c0ff */
[----:B----4-:R-:W-:Y:S01]  /*2140*/  VOTEU.ANY UP1, P0 ;  /* 0x0000000000ff7886 */ /* 0x010fe20000020100 */
[----:B------:R-:W-:-:S13]  /*2150*/  PLOP3.LUT P0, PT, PT, PT, UP1, 0x80, 0x8 ;  /* 0x000000000008781c */ /* 0x000fda0003f0f018 */
[----:B-1----:R-:W-:Y:S02]  /*2160*/  @P0 LOP3.LUT R0, R5, 0xffff, RZ, 0xc0, !PT ;  /* 0x0000ffff05000812 */ /* 0x002fe400078ec0ff */
[----:B------:R-:W-:Y:S02]  /*2170*/  @P0 MOV R2, R4 ;  /* 0x0000000400020202 */ /* 0x000fe40000000f00 */
[----:B------:R-:W-:Y:S01]  /*2180*/  @P0 R2UR UR6, R0 ;  /* 0x00000000000602ca */ /* 0x000fe200000e0000 */
[----:B------:R-:W-:Y:S01]  /*2190*/  VIADD R0, R3, 0xb0 ;  /* 0x000000b003007836 */ /* 0x000fe20000000000 */
[----:B------:R-:W-:Y:S02]  /*21a0*/  @P0 SHF.R.U32.HI R4, RZ, 0x10, R5 ;  /* 0x00000010ff040819 */ /* 0x000fe40000011605 */
[----:B------:R-:W-:Y:S02]  /*21b0*/  @P0 R2UR UR8, R2 ;  /* 0x00000000020802ca */ /* 0x000fe400000e0000 */
[----:B------:R-:W-:-:S02]  /*21c0*/  PRMT R0, RZ, 0x654, R0 ;  /* 0x00000654ff007816 */ /* 0x000fc40000000000 */
[----:B------:R-:W-:Y:S02]  /*21d0*/  @P0 R2UR UR4, R4 ;  /* 0x00000000040402ca */ /* 0x000fe400000e0000 */
[----:B------:R1:W-:Y:S03]  /*21e0*/  SYNCS.ARRIVE.TRANS64.RED.A1T0 RZ, [R0+URZ], RZ ;  /* 0x000000ff00ff79a7 */ /* 0x0003e600081004ff */
[----:B------:R-:W-:-:S04]  /*21f0*/  @UP1 UMOV UR37, UR6 ;  /* 0x0000000600251c82 */ /* 0x000fc80008000000 */
[----:B------:R-:W-:-:S04]  /*2200*/  @UP1 UMOV UR38, UR8 ;  /* 0x0000000800261c82 */ /* 0x000fc80008000000 */
[----:B------:R-:W-:Y:S01]  /*2210*/  @UP1 UMOV UR36, UR4 ;  /* 0x0000000400241c82 */ /* 0x000fe20008000000 */
[----:B------:R-:W-:Y:S05]  /*2220*/  BRA.U !UP0, `(.L_x_40) ;  /* 0x0000000108d47547 */ /* 0x000fea000b800000 */
[----:B------:R-:W2:Y:S01]  /*2230*/  LDCU.128 UR12, c[0x0][0xb10] ;  /* 0x00016200ff0c77ac */ /* 0x000ea20008000c00 */
[----:B------:R-:W3:Y:S01]  /*2240*/  LDCU UR25, c[0x0][0xb20] ;  /* 0x00016400ff1977ac */ /* 0x000ee20008000800 */
[----:B------:R-:W4:Y:S01]  /*2250*/  LDCU UR20, c[0x0][0xb0c] ;  /* 0x00016180ff1477ac */ /* 0x000f220008000800 */
[----:B------:R-:W1:Y:S01]  /*2260*/  LDCU.64 UR10, c[0x0][0xb28] ;  /* 0x00016500ff0a77ac */ /* 0x000e620008000a00 */
[----:B------:R-:W-:Y:S02]  /*2270*/  UISETP.NE.AND UP3, UPT, UR42, 0x1, UPT ;  /* 0x000000012a00788c */ /* 0x000fe4000bf65270 */
[----:B--2---:R-:W-:Y:S02]  /*2280*/  UIMAD.WIDE.U32 UR16, UR39, UR15, URZ ;  /* 0x0000000f271072a5 */ /* 0x004fe4000f8e00ff */
[----:B------:R-:W-:Y:S02]  /*2290*/  UIMAD.WIDE.U32 UR8, UR40, UR12, URZ ;  /* 0x0000000c280872a5 */ /* 0x000fe4000f8e00ff */
[----:B------:R-:W-:-:S02]  /*22a0*/  UISETP.NE.AND UP0, UPT, UR14, 0x1, UPT ;  /* 0x000000010e00788c */ /* 0x000fc4000bf05270 */
[----:B------:R-:W-:Y:S01]  /*22b0*/  UIMAD.WIDE.U32 UR22, UR37, UR15, URZ ;  /* 0x0000000f251672a5 */ /* 0x000fe2000f8e00ff */
[----:B------:R-:W-:Y:S02]  /*22c0*/  UMOV UR16, UR17 ;  /* 0x0000001100107c82 */ /* 0x000fe40008000000 */
[----:B------:R-:W-:Y:S01]  /*22d0*/  UMOV UR8, UR9 ;  /* 0x0000000900087c82 */ /* 0x000fe20008000000 */
[----:B---3--:R-:W-:Y:S02]  /*22e0*/  USHF.R.U32.HI UR16, URZ, UR25, UR16 ;  /* 0x00000019ff107299 */ /* 0x008fe40008011610 */
[----:B----4-:R-:W-:Y:S02]  /*22f0*/  UISETP.NE.AND UP2, UPT, UR20, 0x1, UPT ;  /* 0x000000011400788c */ /* 0x010fe4000bf45270 */
[----:B------:R-:W-:Y:S02]  /*2300*/  USHF.R.U32.HI UR8, URZ, UR13, UR8 ;  /* 0x0000000dff087299 */ /* 0x000fe40008011608 */
[----:B------:R-:W-:-:S02]  /*2310*/  USEL UR6, UR39, UR16, !UP0 ;  /* 0x0000001027067287 */ /* 0x000fc4000c000000 */
[----:B------:R-:W-:Y:S02]  /*2320*/  USEL UR8, UR40, UR8, !UP2 ;  /* 0x0000000828087287 */ /* 0x000fe4000d000000 */
[----:B-1----:R-:W-:Y:S01]  /*2330*/  UIMAD.WIDE.U32 UR16, UR6, UR10, URZ ;  /* 0x0000000a061072a5 */ /* 0x002fe2000f8e00ff */
[----:B------:R-:W-:Y:S01]  /*2340*/  UMOV UR4, UR23 ;  /* 0x0000001700047c82 */ /* 0x000fe20008000000 */
[----:B------:R-:W-:Y:S02]  /*2350*/  UIMAD.WIDE.U32 UR18, UR38, UR12, URZ ;  /* 0x0000000c261272a5 */ /* 0x000fe4000f8e00ff */
[----:B------:R-:W-:-:S03]  /*2360*/  UIMAD.WIDE.U32 UR22, UR8, UR10, URZ ;  /* 0x0000000a081672a5 */ /* 0x000fc6000f8e00ff */
[----:B------:R-:W-:Y:S01]  /*2370*/  UMOV UR16, UR17 ;  /* 0x0000001100107c82 */ /* 0x000fe20008000000 */
[----:B------:R-:W-:Y:S02]  /*2380*/  USHF.R.U32.HI UR4, URZ, UR25, UR4 ;  /* 0x00000019ff047299 */ /* 0x000fe40008011604 */
[----:B------:R-:W-:Y:S01]  /*2390*/  @UP3 USHF.R.U32.HI UR6, URZ, UR11, UR16 ;  /* 0x0000000bff063299 */ /* 0x000fe20008011610 */
[----:B------:R-:W-:Y:S01]  /*23a0*/  UMOV UR18, UR19 ;  /* 0x0000001300127c82 */ /* 0x000fe20008000000 */
[----:B------:R-:W-:Y:S01]  /*23b0*/  UMOV UR22, UR23 ;  /* 0x0000001700167c82 */ /* 0x000fe20008000000 */
[----:B------:R-:W-:Y:S02]  /*23c0*/  USHF.R.U32.HI UR13, URZ, UR13, UR18 ;  /* 0x0000000dff0d7299 */ /* 0x000fe40008011612 */
[----:B------:R-:W-:Y:S02]  /*23d0*/  USEL UR4, UR37, UR4, !UP0 ;  /* 0x0000000425047287 */ /* 0x000fe4000c000000 */
[----:B------:R-:W-:-:S02]  /*23e0*/  @UP3 USHF.R.U32.HI UR8, URZ, UR11, UR22 ;  /* 0x0000000bff083299 */ /* 0x000fc40008011616 */
[----:B------:R-:W-:Y:S02]  /*23f0*/  UIMAD UR9, UR42, UR6, URZ ;  /* 0x000000062a0972a4 */ /* 0x000fe4000f8e02ff */
[----:B------:R-:W-:Y:S02]  /*2400*/  USEL UR6, UR38, UR13, !UP2 ;  /* 0x0000000d26067287 */ /* 0x000fe4000d000000 */
[----:B------:R-:W-:Y:S02]  /*2410*/  UIMAD UR12, UR42, UR8, URZ ;  /* 0x000000082a0c72a4 */ /* 0x000fe4000f8e02ff */
[----:B------:R-:W-:Y:S02]  /*2420*/  UISETP.GE.AND UP0, UPT, UR4, UR9, UPT ;  /* 0x000000090400728c */ /* 0x000fe4000bf06270 */
[----:B------:R-:W-:Y:S02]  /*2430*/  UIMAD.WIDE.U32 UR16, UR4, UR10, URZ ;  /* 0x0000000a041072a5 */ /* 0x000fe4000f8e00ff */
[----:B------:R-:W-:-:S02]  /*2440*/  UISETP.GE.OR UP0, UPT, UR6, UR12, UP0 ;  /* 0x0000000c0600728c */ /* 0x000fc40008706670 */
[----:B------:R-:W-:Y:S02]  /*2450*/  UIMAD.WIDE.U32 UR12, UR6, UR10, URZ ;  /* 0x0000000a060c72a5 */ /* 0x000fe4000f8e00ff */
[----:B------:R-:W-:Y:S01]  /*2460*/  UIADD3 UR15, UPT, UPT, -UR4, URZ, URZ ;  /* 0x000000ff040f7290 */ /* 0x000fe2000fffe1ff */
[----:B------:R-:W-:Y:S01]  /*2470*/  UMOV UR10, UR17 ;  /* 0x00000011000a7c82 */ /* 0x000fe20008000000 */
[----:B------:R-:W-:Y:S02]  /*2480*/  UIADD3 UR12, UPT, UPT, -UR6, URZ, URZ ;  /* 0x000000ff060c7290 */ /* 0x000fe4000fffe1ff */
[----:B------:R-:W-:-:S03]  /*2490*/  USHF.R.U32.HI UR10, URZ, UR11, UR10 ;  /* 0x0000000bff0a7299 */ /* 0x000fc6000801160a */
[----:B------:R-:W-:Y:S01]  /*24a0*/  @!UP0 UMOV UR9, UR13 ;  /* 0x0000000d00098c82 */ /* 0x000fe20008000000 */
[----:B------:R-:W-:Y:S02]  /*24b0*/  UIMAD UR15, UR14, UR15, UR37 ;  /* 0x0000000f0e0f72a4 */ /* 0x000fe4000f8e0225 */
[----:B------:R-:W-:Y:S02]  /*24c0*/  USEL UR10, UR4, UR10, !UP3 ;  /* 0x0000000a040a7287 */ /* 0x000fe4000d800000 */
[----:B------:R-:W-:Y:S02]  /*24d0*/  @!UP0 USHF.R.U32.HI UR9, URZ, UR11, UR9 ;  /* 0x0000000bff098299 */ /* 0x000fe40008011609 */
[----:B------:R-:W-:Y:S02]  /*24e0*/  UIADD3 UR11, UPT, UPT, -UR10, URZ, URZ ;  /* 0x000000ff0a0b7290 */ /* 0x000fe4000fffe1ff */
[----:B------:R-:W-:Y:S02]  /*24f0*/  @!UP0 USEL UR9, UR6, UR9, !UP3 ;  /* 0x0000000906098287 */ /* 0x000fe4000d800000 */
[----:B------:R-:W-:-:S02]  /*2500*/  UIMAD UR11, UR42, UR11, UR4 ;  /* 0x0000000b2a0b72a4 */ /* 0x000fc4000f8e0204 */
[----:B------:R-:W-:Y:S02]  /*2510*/  @!UP0 UIADD3 UR10, UPT, UPT, UR10, -UR9, URZ ;  /* 0x800000090a0a8290 */ /* 0x000fe4000fffe0ff */
[----:B------:R-:W-:Y:S02]  /*2520*/  @!UP0 UIMAD UR9, UR11, UR8, UR9 ;  /* 0x000000080b0982a4 */ /* 0x000fe4000f8e0209 */
[----:B------:R-:W-:Y:S02]  /*2530*/  @!UP0 UIMAD UR4, UR42, UR10, UR6 ;  /* 0x0000000a2a0482a4 */ /* 0x000fe4000f8e0206 */
[----:B------:R-:W-:Y:S02]  /*2540*/  UIMAD UR8, UR20, UR12, UR38 ;  /* 0x0000000c140872a4 */ /* 0x000fe4000f8e0226 */
[----:B------:R-:W-:Y:S01]  /*2550*/  UIMAD UR37, UR4, UR14, UR15 ;  /* 0x0000000e042572a4 */ /* 0x000fe2000f8e020f */
[----:B------:R-:W-:Y:S02]  /*2560*/  @!UP0 UMOV UR6, UR9 ;  /* 0x0000000900068c82 */ /* 0x000fe40008000000 */
[----:B------:R-:W-:-:S12]  /*2570*/  UIMAD UR38, UR6, UR20, UR8 ;  /* 0x00000014062672a4 */ /* 0x000fd8000f8e0208 */
.L_x_40:
[----:B------:R-:W3:Y:S02]  /*2580*/  LDCU UR4, c[0x0][0xb30] ;  /* 0x00016600ff0477ac */ /* 0x000ee40008000800 */
[----:B---3--:R-:W-:-:S09]  /*2590*/  UISETP.NE.AND UP0, UPT, UR4, 0x1, UPT ;  /* 0x000000010400788c */ /* 0x008fd2000bf05270 */
[----:B------:R-:W-:Y:S05]  /*25a0*/  BRA.U UP0, `(.L_x_41) ;  /* 0x0000000100447547 */ /* 0x000fea000b800000 */
[----:B------:R-:W3:Y:S01]  /*25b0*/  LDCU.128 UR12, c[0x0][0xb10] ;  /* 0x00016200ff0c77ac */ /* 0x000ee20008000c00 */
[----:B------:R-:W4:Y:S01]  /*25c0*/  LDCU UR16, c[0x0][0xb0c] ;  /* 0x00016180ff1077ac */ /* 0x000f220008000800 */
[----:B------:R-:W1:Y:S01]  /*25d0*/  LDCU UR17, c[0x0][0xb20] ;  /* 0x00016400ff1177ac */ /* 0x000e620008000800 */
[----:B---3--:R-:W-:Y:S02]  /*25e0*/  UIMAD.WIDE.U32 UR10, UR38, UR12, URZ ;  /* 0x0000000c260a72a5 */ /* 0x008fe4000f8e00ff */
[----:B------:R-:W-:Y:S02]  /*25f0*/  UIMAD.WIDE.U32 UR8, UR37, UR15, URZ ;  /* 0x0000000f250872a5 */ /* 0x000fe4000f8e00ff */
[----:B----4-:R-:W-:Y:S02]  /*2600*/  UISETP.NE.AND UP2, UPT, UR16, 0x1, UPT ;  /* 0x000000011000788c */ /* 0x010fe4000bf45270 */
[----:B------:R-:W-:Y:S01]  /*2610*/  UISETP.NE.AND UP0, UPT, UR14, 0x1, UPT ;  /* 0x000000010e00788c */ /* 0x000fe2000bf05270 */
[----:B------:R-:W-:-:S02]  /*2620*/  UMOV UR6, UR11 ;  /* 0x0000000b00067c82 */ /* 0x000fc40008000000 */
[----:B------:R-:W-:Y:S01]  /*2630*/  UMOV UR4, UR9 ;  /* 0x0000000900047c82 */ /* 0x000fe20008000000 */
[----:B------:R-:W-:Y:S02]  /*2640*/  USHF.R.U32.HI UR6, URZ, UR13, UR6 ;  /* 0x0000000dff067299 */ /* 0x000fe40008011606 */
[----:B-1----:R-:W-:Y:S02]  /*2650*/  USHF.R.U32.HI UR4, URZ, UR17, UR4 ;  /* 0x00000011ff047299 */ /* 0x002fe40008011604 */
[----:B------:R-:W-:Y:S02]  /*2660*/  USEL UR6, UR38, UR6, !UP2 ;  /* 0x0000000626067287 */ /* 0x000fe4000d000000 */
[----:B------:R-:W-:-:S04]  /*2670*/  USEL UR4, UR37, UR4, !UP0 ;  /* 0x0000000425047287 */ /* 0x000fc8000c000000 */
[----:B------:R-:W-:Y:S02]  /*2680*/  UIADD3 UR8, UPT, UPT, UR6, -UR4, URZ ;  /* 0x8000000406087290 */ /* 0x000fe4000fffe0ff */
[----:B------:R-:W-:Y:S02]  /*2690*/  UIADD3 UR4, UPT, UPT, -UR6, UR4, URZ ;  /* 0x0000000406047290 */ /* 0x000fe4000fffe1ff */
[----:B------:R-:W-:Y:S02]  /*26a0*/  UIMAD UR37, UR8, UR14, UR37 ;  /* 0x0000000e082572a4 */ /* 0x000fe4000f8e0225 */
[----:B------:R-:W-:-:S12]  /*26b0*/  UIMAD UR38, UR4, UR16, UR38 ;  /* 0x00000010042672a4 */ /* 0x000fd8000f8e0226 */
.L_x_41:
[----:B------:R-:W-:Y:S01]  /*26c0*/  VIADD R11, R11, 0x1 ;  /* 0x000000010b0b7836 */ /* 0x000fe20000000000 */
[----:B------:R-:W-:Y:S01]  /*26d0*/  R2UR UR4, R87 ;  /* 0x00000000570472ca */ /* 0x000fe200000e0000 */
[----:B------:R-:W-:Y:S01]  /*26e0*/  UIADD3 UR30, UPT, UPT, UR38, UR59, URZ ;  /* 0x0000003b261e7290 */ /* 0x000fe2000fffe0ff */
[----:B------:R-:W-:Y:S02]  /*26f0*/  PLOP3.LUT P1, PT, PT, PT, PT, 0x80, 0x8 ;  /* 0x000000000008781c */ /* 0x000fe40003f2f070 */
[----:B------:R-:W-:-:S04]  /*2700*/  ISETP.NE.AND P0, PT, R11, 0x2, PT ;  /* 0x000000020b00780c */ /* 0x000fc80003f05270 */
[----:B------:R-:W-:Y:S02]  /*2710*/  SEL R3, RZ, 0x1, P0 ;  /* 0x00000001ff037807 */ /* 0x000fe40000000000 */
[----:B------:R-:W-:Y:S02]  /*2720*/  SEL R11, R11, RZ, P0 ;  /* 0x000000ff0b0b7207 */ /* 0x000fe40000000000 */
[----:B------:R-:W-:Y:S01]  /*2730*/  LOP3.LUT R10, R10, R3, RZ, 0x3c, !PT ;  /* 0x000000030a0a7212 */ /* 0x000fe200078e3cff */
[----:B------:R-:W-:Y:S01]  /*2740*/  UIADD3 UR31, UPT, UPT, UR37, UR4, URZ ;  /* 0x00000004251f7290 */ /* 0x000fe2000fffe0ff */
[----:B------:R-:W-:Y:S11]  /*2750*/  BRA.U UP1, `(.L_x_42) ;  /* 0xfffffff101587547 */ /* 0x000ff6000b83ffff */
[----:B------:R-:W-:Y:S01]  /*2760*/  UIADD3 UR7, UPT, UPT, UR7, 0x28, URZ ;  /* 0x0000002807077890 */ /* 0x000fe2000fffe0ff */
[----:B------:R-:W-:-:S03]  /*2770*/  SHF.L.U32 R3, R12, 0x1f, RZ ;  /* 0x0000001f0c037819 */ /* 0x000fc600000006ff */
[----:B------:R-:W-:-:S09]  /*2780*/  ULEA UR4, UR5, UR7, 0x3 ;  /* 0x0000000705047291 */ /* 0x000fd2000f8e18ff */
[----:B------:R-:W3:Y:S02]  /*2790*/  SYNCS.PHASECHK.TRANS64.TRYWAIT P0, [UR4], R3 ;  /* 0x00000003ff0075a7 */ /* 0x000ee40008001104 */
[----:B---3--:R-:W-:Y:S05]  /*27a0*/  @!P0 BRA `(.L_x_43) ;  /* 0x0000007000948947 */ /* 0x008fea0003800000 */
.L_x_138:
[----:B------:R-:W-:-:S04]  /*27b0*/  UIADD3 UR4, UPT, UPT, UR5, 0x1, URZ ;  /* 0x0000000105047890 */ /* 0x000fc8000fffe0ff */
[----:B------:R-:W-:-:S04]  /*27c0*/  UISETP.NE.AND UP0, UPT, UR4, 0x5, UPT ;  /* 0x000000050400788c */ /* 0x000fc8000bf05270 */
[----:B------:R-:W-:Y:S02]  /*27d0*/  USEL UR6, URZ, 0x1, UP0 ;  /* 0x00000001ff067887 */ /* 0x000fe40008000000 */
[----:B------:R-:W-:-:S04]  /*27e0*/  USEL UR4, UR4, URZ, UP0 ;  /* 0x000000ff04047287 */ /* 0x000fc80008000000 */
[----:B------:R-:W-:Y:S01]  /*27f0*/  ULEA UR5, UR4, UR7, 0x3 ;  /* 0x0000000704057291 */ /* 0x000fe2000f8e18ff */
[----:B------:R-:W-:-:S04]  /*2800*/  LOP3.LUT R2, R12, UR6, RZ, 0x3c, !PT ;  /* 0x000000060c027c12 */ /* 0x000fc8000f8e3cff */
[----:B-1----:R-:W-:-:S04]  /*2810*/  SHF.L.U32 R3, R2, 0x1f, RZ ;  /* 0x0000001f02037819 */ /* 0x002fc800000006ff */
[----:B------:R-:W1:Y:S02]  /*2820*/  SYNCS.PHASECHK.TRANS64.TRYWAIT P0, [UR5], R3 ;  /* 0x00000003ff0075a7 */ /* 0x000e640008001105 */
[----:B-1----:R-:W-:Y:S05]  /*2830*/  @!P0 BRA `(.L_x_44) ;  /* 0x0000007000888947 */ /* 0x002fea0003800000 */
.L_x_140:
        /* <DEDUP_REMOVED lines=9> */
.L_x_142:
        /* <DEDUP_REMOVED lines=9> */
.L_x_144:
[----:B------:R-:W-:-:S04]  /*2960*/  UIADD3 UR4, UPT, UPT, UR4, 0x1, URZ ;  /* 0x0000000104047890 */ /* 0x000fc8000fffe0ff */
[----:B------:R-:W-:-:S04]  /*2970*/  UISETP.NE.AND UP0, UPT, UR4, 0x5, UPT ;  /* 0x000000050400788c */ /* 0x000fc8000bf05270 */
[----:B------:R-:W-:Y:S02]  /*2980*/  USEL UR5, URZ, 0x1, UP0 ;  /* 0x00000001ff057887 */ /* 0x000fe40008000000 */
[----:B------:R-:W-:-:S04]  /*2990*/  USEL UR4, UR4, URZ, UP0 ;  /* 0x000000ff04047287 */ /* 0x000fc80008000000 */
[----:B------:R-:W-:Y:S01]  /*29a0*/  ULEA UR4, UR4, UR7, 0x3 ;  /* 0x0000000704047291 */ /* 0x000fe2000f8e18ff */
[----:B-1----:R-:W-:-:S04]  /*29b0*/  LOP3.LUT R3, R2, UR5, RZ, 0x3c, !PT ;  /* 0x0000000502037c12 */ /* 0x002fc8000f8e3cff */
[----:B------:R-:W-:Y:S01]  /*29c0*/  SHF.L.U32 R3, R3, 0x1f, RZ ;  /* 0x0000001f03037819 */ /* 0x000fe200000006ff */
[----:B------:R-:W-:-:S07]  /*29d0*/  IMAD.U32 R0, RZ, RZ, UR4 ;  /* 0x00000004ff007e24 */ /* 0x000fce000f8e00ff */
.L_x_47:
[----:B-1----:R1:W3:Y:S02]  /*29e0*/  SYNCS.PHASECHK.TRANS64.TRYWAIT P0, [R0+URZ], R3 ;  /* 0x00000003000075a7 */ /* 0x0022e400080011ff */
[----:B---3--:R-:W-:Y:S05]  /*29f0*/  @!P0 NANOSLEEP.SYNCS 0x989680 ;  /* 0x009896800000895d */ /* 0x008fea0003900000 */
[----:B------:R-:W3:Y:S02]  /*2a00*/  @!P0 SYNCS.PHASECHK.TRANS64 P0, [R0+URZ], R3 ;  /* 0x00000003000085a7 */ /* 0x000ee400080010ff */
[----:B--23--:R-:W-:Y:S05]  /*2a10*/  @P0 EXIT ;  /* 0x000000000000094d */ /* 0x00cfea0003800000 */
[----:B------:R-:W-:Y:S05]  /*2a20*/  BRA `(.L_x_47) ;  /* 0xfffffffc00ec7947 */ /* 0x000fea000383ffff */
.L_x_22:
[----:B------:R-:W2:Y:S02]  /*2a30*/  S2UR UR4, SR_CgaCtaId ;  /* 0x00000000000479c3 */ /* 0x000ea40000008800 */
[----:B--2---:R-:W-:-:S04]  /*2a40*/  UISETP.NE.AND UP0, UPT, UR4, URZ, UPT ;  /* 0x000000ff0400728c */ /* 0x004fc8000bf05270 */
[----:B------:R-:W-:-:S09]  /*2a50*/  UISETP.NE.OR UP0, UPT, UR18, 0x1, UP0 ;  /* 0x000000011200788c */ /* 0x000fd20008705670 */
[----:B------:R-:W-:Y:S05]  /*2a60*/  BRA.U UP0, `(.L_x_48) ;  /* 0x00000005004c7547 */ /* 0x000fea000b800000 */
[----:B------:R-:W2:Y:S01]  /*2a70*/  S2UR UR5, SR_CgaCtaId ;  /* 0x00000000000579c3 */ /* 0x000ea20000008800 */
[----:B------:R-:W-:Y:S01]  /*2a80*/  UMOV UR4, 0x400 ;  /* 0x0000040000047882 */ /* 0x000fe20000000000 */
[----:B------:R-:W-:Y:S01]  /*2a90*/  ISETP.GE.U32.AND P2, PT, R0, 0x4, PT ;  /* 0x000000040000780c */ /* 0x000fe20003f46070 */
[----:B------:R-:W-:Y:S01]  /*2aa0*/  IMAD.MOV.U32 R12, RZ, RZ, 0x1 ;  /* 0x00000001ff0c7424 */ /* 0x000fe200078e00ff */
[----:B------:R-:W-:Y:S02]  /*2ab0*/  CS2R R10, SRZ ;  /* 0x00000000000a7805 */ /* 0x000fe4000001ff00 */
[----:B------:R-:W-:Y:S01]  /*2ac0*/  CS2R R8, SRZ ;  /* 0x0000000000087805 */ /* 0x000fe2000001ff00 */
[----:B--2---:R-:W-:-:S03]  /*2ad0*/  ULEA UR6, UR5, UR4, 0x18 ;  /* 0x0000000405067291 */ /* 0x004fc6000f8ec0ff */
[----:B------:R-:W-:-:S09]  /*2ae0*/  UMOV UR5, URZ ;  /* 0x000000ff00057c82 */ /* 0x000fd20008000000 */
.L_x_52:
[----:B------:R-:W-:Y:S02]  /*2af0*/  LEA R2, R8, UR6, 0x3 ;  /* 0x0000000608027c11 */ /* 0x000fe4000f8e18ff */
[----:B------:R-:W-:-:S03]  /*2b00*/  SHF.L.U32 R5, R9, 0x1f, RZ ;  /* 0x0000001f09057819 */ /* 0x000fc600000006ff */
[----:B------:R-:W-:Y:S01]  /*2b10*/  VIADD R4, R2, 0x110 ;  /* 0x0000011002047836 */ /* 0x000fe20000000000 */
[----:B------:R-:W2:Y:S02]  /*2b20*/  SYNCS.PHASECHK.TRANS64.TRYWAIT P0, [R2+URZ+0x100], R5 ;  /* 0x00010005020075a7 */ /* 0x000ea400080011ff */
[----:B--2---:R-:W-:Y:S05]  /*2b30*/  @!P0 BRA `(.L_x_49) ;  /* 0x0000007000108947 */ /* 0x004fea0003800000 */
.L_x_145:
[----:B------:R-:W-:Y:S01]  /*2b40*/  ULEA UR4, UR5, UR6, 0x3 ;  /* 0x0000000605047291 */ /* 0x000fe2000f8e18ff */
[----:B------:R-:W-:Y:S02]  /*2b50*/  PRMT R4, RZ, 0x654, R4 ;  /* 0x00000654ff047816 */ /* 0x000fe40000000004 */
[----:B--2---:R-:W-:Y:S01]  /*2b60*/  SHF.L.U32 R5, R12, 0x1f, RZ ;  /* 0x0000001f0c057819 */ /* 0x004fe200000006ff */
[----:B------:R-:W-:Y:S01]  /*2b70*/  UIADD3 UR7, UPT, UPT, UR4, 0xa0, URZ ;  /* 0x000000a004077890 */ /* 0x000fe2000fffe0ff */
[----:B------:R2:W-:Y:S05]  /*2b80*/  SYNCS.ARRIVE.TRANS64.RED.A1T0 RZ, [R4+URZ], RZ ;  /* 0x000000ff04ff79a7 */ /* 0x0005ea00081004ff */
[----:B------:R-:W-:Y:S01]  /*2b90*/  IMAD.U32 R7, RZ, RZ, UR7 ;  /* 0x00000007ff077e24 */ /* 0x000fe2000f8e00ff */
[----:B------:R-:W3:Y:S04]  /*2ba0*/  SYNCS.PHASECHK.TRANS64.TRYWAIT P0, [UR4+0xb0], R5 ;  /* 0x0000b005ff0075a7 */ /* 0x000ee80008001104 */
[----:B------:R-:W-:Y:S01]  /*2bb0*/  PRMT R6, R0, 0x654, R7 ;  /* 0x0000065400067816 */ /* 0x000fe20000000007 */
[----:B--2---:R-:W-:Y:S01]  /*2bc0*/  @!P2 IMAD.MOV.U32 R4, RZ, RZ, 0x10 ;  /* 0x00000010ff04a424 */ /* 0x004fe200078e00ff */
[----:B---3--:R-:W-:Y:S06]  /*2bd0*/  @!P0 BRA `(.L_x_50) ;  /* 0x0000006c00fc8947 */ /* 0x008fec0003800000 */
.L_x_147:
[----:B------:R-:W-:Y:S01]  /*2be0*/  ULEA UR8, UR5, UR6, 0x4 ;  /* 0x0000000605087291 */ /* 0x000fe2000f8e20ff */
[----:B------:R-:W-:Y:S01]  /*2bf0*/  SEL R3, R6, R3, !P2 ;  /* 0x0000000306037207 */ /* 0x000fe20005000000 */
[----:B------:R-:W-:Y:S01]  /*2c00*/  UIADD3 UR9, UPT, UPT, UR4, 0xa0, URZ ;  /* 0x000000a004097890 */ /* 0x000fe2000fffe0ff */
[----:B--2---:R-:W-:Y:S01]  /*2c10*/  LEA R2, R11, UR6, 0x3 ;  /* 0x000000060b027c11 */ /* 0x004fe2000f8e18ff */
[----:B------:R-:W-:Y:S01]  /*2c20*/  UIADD3 UR8, UPT, UPT, UR8, 0x130, URZ ;  /* 0x0000013008087890 */ /* 0x000fe2000fffe0ff */
[----:B------:R-:W-:Y:S01]  /*2c30*/  SHF.L.U32 R5, R10, 0x1f, RZ ;  /* 0x0000001f0a057819 */ /* 0x000fe200000006ff */
[----:B------:R2:W-:Y:S01]  /*2c40*/  @!P2 SYNCS.ARRIVE.TRANS64.RED RZ, [R3+URZ], R4 ;  /* 0x0000000403ffa9a7 */ /* 0x0005e200080004ff */
[----:B------:R-:W-:Y:S01]  /*2c50*/  UIADD3 UR4, UPT, UPT, UR5, 0x1, URZ ;  /* 0x0000000105047890 */ /* 0x000fe2000fffe0ff */
[----:B------:R-:W-:-:S03]  /*2c60*/  VIADD R8, R8, 0x1 ;  /* 0x0000000108087836 */ /* 0x000fc60000000000 */
[----:B------:R-:W-:Y:S02]  /*2c70*/  UISETP.NE.AND UP0, UPT, UR4, 0x2, UPT ;  /* 0x000000020400788c */ /* 0x000fe4000bf05270 */
[----:B------:R-:W-:Y:S06]  /*2c80*/  UGETNEXTWORKID.BROADCAST [UR8], [UR9] ;  /* 0x00000000080073ca */ /* 0x000fec0008000100 */
[----:B------:R-:W-:Y:S01]  /*2c90*/  USEL UR7, URZ, 0x1, UP0 ;  /* 0x00000001ff077887 */ /* 0x000fe20008000000 */
[----:B------:R-:W-:Y:S01]  /*2ca0*/  ISETP.NE.AND P0, PT, R8, 0x2, PT ;  /* 0x000000020800780c */ /* 0x000fe20003f05270 */
[----:B------:R-:W-:Y:S01]  /*2cb0*/  USEL UR5, UR4, URZ, UP0 ;  /* 0x000000ff04057287 */ /* 0x000fe20008000000 */
[----:B------:R-:W3:Y:S03]  /*2cc0*/  SYNCS.PHASECHK.TRANS64.TRYWAIT P1, [R2+URZ+0xa0], R5 ;  /* 0x0000a005020075a7 */ /* 0x000ee600080211ff */
[----:B------:R-:W-:Y:S01]  /*2cd0*/  LOP3.LUT R12, R12, UR7, RZ, 0x3c, !PT ;  /* 0x000000070c0c7c12 */ /* 0x000fe2000f8e3cff */
[----:B--23--:R-:W-:Y:S07]  /*2ce0*/  @!P1 BRA `(.L_x_51) ;  /* 0x0000006c00d09947 */ /* 0x00cfee0003800000 */
.L_x_148:
[C---:B------:R-:W-:Y:S01]  /*2cf0*/  LEA R4, R11.reuse, UR6, 0x4 ;  /* 0x000000060b047c11 */ /* 0x040fe2000f8e20ff */
[----:B--2---:R-:W-:Y:S01]  /*2d00*/  VIADD R2, R2, 0xb0 ;  /* 0x000000b002027836 */ /* 0x004fe20000000000 */
[----:B------:R-:W-:Y:S01]  /*2d10*/  SEL R8, R8, RZ, P0 ;  /* 0x000000ff08087207 */ /* 0x000fe20000000000 */
[----:B------:R-:W-:-:S03]  /*2d20*/  VIADD R11, R11, 0x1 ;  /* 0x000000010b0b7836 */ /* 0x000fc60000000000 */
[----:B------:R-:W2:Y:S01]  /*2d30*/  LDS.128 R4, [R4+0x130] ;  /* 0x0001300004047984 */ /* 0x000ea20000000c00 */
[----:B------:R-:W-:Y:S02]  /*2d40*/  PRMT R2, RZ, 0x654, R2 ;  /* 0x00000654ff027816 */ /* 0x000fe40000000002 */
[C---:B------:R-:W-:Y:S01]  /*2d50*/  ISETP.NE.AND P1, PT, R11.reuse, 0x2, PT ;  /* 0x000000020b00780c */ /* 0x040fe20003f25270 */
[----:B------:R-:W-:Y:S01]  /*2d60*/  @!PT LDS RZ, [RZ] ;  /* 0x00000000fffff984 */ /* 0x000fe20000000800 */
[----:B------:R-:W-:Y:S01]  /*2d70*/  @!PT LDS RZ, [RZ] ;  /* 0x00000000fffff984 */ /* 0x000fe20000000800 */
[----:B------:R-:W-:Y:S01]  /*2d80*/  @!PT LDS RZ, [RZ] ;  /* 0x00000000fffff984 */ /* 0x000fe20000000800 */
[----:B------:R-:W-:Y:S01]  /*2d90*/  @!PT LDS RZ, [RZ] ;  /* 0x00000000fffff984 */ /* 0x000fe20000000800 */
[----:B------:R3:W-:Y:S06]  /*2da0*/  MEMBAR.ALL.CTA ;  /* 0x0000000000007992 */ /* 0x0007ec0000008000 */
[----:B---3--:R-:W3:Y:S01]  /*2db0*/  FENCE.VIEW.ASYNC.S ;  /* 0x00000000000073c6 */ /* 0x008ee20000000000 */
[----:B------:R-:W-:Y:S01]  /*2dc0*/  SEL R11, R11, RZ, P1 ;  /* 0x000000ff0b0b7207 */ /* 0x000fe20000800000 */
[----:B---3--:R3:W-:Y:S01]  /*2dd0*/  SYNCS.ARRIVE.TRANS64.RED.A1T0 RZ, [R2+URZ], RZ ;  /* 0x000000ff02ff79a7 */ /* 0x0087e200081004ff */
[----:B--2---:R-:W-:-:S02]  /*2de0*/  LOP3.LUT P3, RZ, R6, 0x1, RZ, 0xc0, !PT ;  /* 0x0000000106ff7812 */ /* 0x004fc4000786c0ff */
[----:B------:R-:W-:-:S04]  /*2df0*/  SEL R5, RZ, 0x1, P1 ;  /* 0x00000001ff057807 */ /* 0x000fc80000800000 */
[----:B------:R-:W-:Y:S02]  /*2e00*/  LOP3.LUT R10, R10, R5, RZ, 0x3c, !PT ;  /* 0x000000050a0a7212 */ /* 0x000fe400078e3cff */
[----:B---3--:R-:W-:-:S04]  /*2e10*/  SEL R2, RZ, 0x1, P0 ;  /* 0x00000001ff027807 */ /* 0x008fc80000000000 */
[----:B------:R-:W-:Y:S01]  /*2e20*/  LOP3.LUT R9, R9, R2, RZ, 0x3c, !PT ;  /* 0x0000000209097212 */ /* 0x000fe200078e3cff */
[----:B------:R-:W-:Y:S06]  /*2e30*/  @P3 BRA `(.L_x_52) ;  /* 0xfffffffc002c3947 */ /* 0x000fec000383ffff */
[----:B------:R-:W-:Y:S01]  /*2e40*/  ULEA UR4, UR5, UR6, 0x3 ;  /* 0x0000000605047291 */ /* 0x000fe2000f8e18ff */
[----:B------:R-:W-:-:S08]  /*2e50*/  SHF.L.U32 R3, R12, 0x1f, RZ ;  /* 0x0000001f0c037819 */ /* 0x000fd000000006ff */
[----:B------:R-:W2:Y:S02]  /*2e60*/  SYNCS.PHASECHK.TRANS64 P0, [UR4+0xb0], R3 ;  /* 0x0000b003ff0075a7 */ /* 0x000ea40008001004 */
[----:B--2---:R-:W-:Y:S05]  /*2e70*/  @P0 BRA `(.L_x_53) ;  /* 0x0000000000080947 */ /* 0x004fea0003800000 */
[----:B------:R-:W2:Y:S02]  /*2e80*/  SYNCS.PHASECHK.TRANS64.TRYWAIT P0, [UR4+0xb0], R3 ;  /* 0x0000b003ff0075a7 */ /* 0x000ea40008001104 */
[----:B--2---:R-:W-:Y:S05]  /*2e90*/  @!P0 BRA `(.L_x_54) ;  /* 0x0000006c00788947 */ /* 0x004fea0003800000 */
.L_x_53:
[----:B------:R-:W-:-:S04]  /*2ea0*/  UIADD3 UR7, UPT, UPT, UR5, 0x1, URZ ;  /* 0x0000000105077890 */ /* 0x000fc8000fffe0ff */
[----:B------:R-:W-:-:S04]  /*2eb0*/  UISETP.NE.AND UP0, UPT, UR7, 0x2, UPT ;  /* 0x000000020700788c */ /* 0x000fc8000bf05270 */
[----:B------:R-:W-:Y:S02]  /*2ec0*/  USEL UR8, URZ, 0x1, UP0 ;  /* 0x00000001ff087887 */ /* 0x000fe40008000000 */
[----:B------:R-:W-:-:S04]  /*2ed0*/  USEL UR7, UR7, URZ, UP0 ;  /* 0x000000ff07077287 */ /* 0x000fc80008000000 */
[----:B------:R-:W-:Y:S01]  /*2ee0*/  ULEA UR7, UR7, UR6, 0x3 ;  /* 0x0000000607077291 */ /* 0x000fe2000f8e18ff */
[----:B--2---:R-:W-:-:S04]  /*2ef0*/  LOP3.LUT R3, R12, UR8, RZ, 0x3c, !PT ;  /* 0x000000080c037c12 */ /* 0x004fc8000f8e3cff */
[----:B------:R-:W-:-:S04]  /*2f00*/  SHF.L.U32 R0, R3, 0x1f, RZ ;  /* 0x0000001f03007819 */ /* 0x000fc800000006ff */
[----:B------:R-:W2:Y:S02]  /*2f10*/  SYNCS.PHASECHK.TRANS64 P0, [UR7+0xb0], R0 ;  /* 0x0000b000ff0075a7 */ /* 0x000ea40008001007 */
[----:B-12---:R-:W-:Y:S05]  /*2f20*/  @P0 EXIT ;  /* 0x000000000000094d */ /* 0x006fea0003800000 */
[----:B------:R-:W-:Y:S02]  /*2f30*/  SHF.L.U32 R3, R3, 0x1f, RZ ;  /* 0x0000001f03037819 */ /* 0x000fe400000006ff */
[----:B------:R-:W-:-:S07]  /*2f40*/  MOV R0, UR7 ;  /* 0x0000000700007c02 */ /* 0x000fce0008000f00 */
.L_x_55:
[----:B-1----:R1:W2:Y:S02]  /*2f50*/  SYNCS.PHASECHK.TRANS64.TRYWAIT P0, [R0+URZ+0xb0], R3 ;  /* 0x0000b003000075a7 */ /* 0x0022a400080011ff */
[----:B--2---:R-:W-:Y:S05]  /*2f60*/  @!P0 NANOSLEEP.SYNCS 0x989680 ;  /* 0x009896800000895d */ /* 0x004fea0003900000 */
[----:B------:R-:W2:Y:S02]  /*2f70*/  @!P0 SYNCS.PHASECHK.TRANS64 P0, [R0+URZ+0xb0], R3 ;  /* 0x0000b003000085a7 */ /* 0x000ea400080010ff */
[----:B--2---:R-:W-:Y:S05]  /*2f80*/  @P0 EXIT ;  /* 0x000000000000094d */ /* 0x004fea0003800000 */
[----:B------:R-:W-:Y:S05]  /*2f90*/  BRA `(.L_x_55) ;  /* 0xfffffffc00ec7947 */ /* 0x000fea000383ffff */
.L_x_48:
[----:B------:R-:W-:Y:S05]  /*2fa0*/  BRA.U UP4, `(.L_x_56) ;  /* 0x0000000d04d87547 */ /* 0x000fea000b800000 */
[----:B------:R-:W2:Y:S01]  /*2fb0*/  S2UR UR7, SR_CgaCtaId ;  /* 0x00000000000779c3 */ /* 0x000ea20000008800 */
[----:B------:R-:W-:Y:S01]  /*2fc0*/  UMOV UR4, 0x40 ;  /* 0x0000004000047882 */ /* 0x000fe20000000000 */
[----:B------:R-:W-:Y:S01]  /*2fd0*/  NOP ;  /* 0x0000000000007918 */ /* 0x000fe20000000000 */
[----:B------:R-:W-:Y:S01]  /*2fe0*/  UMOV UR6, 0x400 ;  /* 0x0000040000067882 */ /* 0x000fe20000000000 */
[----:B--2---:R-:W-:Y:S02]  /*2ff0*/  ULEA UR5, UR7, UR4, 0x18 ;  /* 0x0000000407057291 */ /* 0x004fe4000f8ec0ff */
[----:B------:R-:W-:-:S07]  /*3000*/  ULEA UR6, UR7, UR6, 0x18 ;  /* 0x0000000607067291 */ /* 0x000fce000f8ec0ff */
[----:B------:R-:W2:Y:S02]  /*3010*/  LDS.U8 R0, [UR5+0x1c] ;  /* 0x00001c05ff007984 */ /* 0x000ea40008000000 */
[----:B--2---:R-:W-:-:S13]  /*3020*/  ISETP.NE.AND P0, PT, R0, RZ, PT ;  /* 0x000000ff0000720c */ /* 0x004fda0003f05270 */
[----:B------:R-:W-:Y:S05]  /*3030*/  @P0 BRA `(.L_x_57) ;  /* 0x0000000000580947 */ /* 0x000fea0003800000 */
[----:B------:R-:W-:-:S13]  /*3040*/  ELECT P0, URZ, PT ;  /* 0x0000000000ff782f */ /* 0x000fda0003800000 */
[----:B------:R-:W-:Y:S05]  /*3050*/  @!P0 BRA `(.L_x_58) ;  /* 0x0000000000608947 */ /* 0x000fea0003800000 */
[----:B------:R-:W-:Y:S01]  /*3060*/  UMOV UR4, 0x10 ;  /* 0x0000001000047882 */ /* 0x000fe20000000000 */
[----:B------:R-:W-:Y:S01]  /*3070*/  HFMA2 R0, -RZ, RZ, 0, 5.9604644775390625e-08 ;  /* 0x00000001ff007431 */ /* 0x000fe200000001ff */
[----:B------:R-:W-:-:S03]  /*3080*/  MOV R3, 0xffff ;  /* 0x0000ffff00037802 */ /* 0x000fc60000000f00 */
[----:B------:R-:W-:Y:S04]  /*3090*/  DEPBAR.LE SB2, 0x36 ;  /* 0x0000ad800000791a */ /* 0x000fe80000000000 */
[----:B------:R-:W2:Y:S02]  /*30a0*/  UTCATOMSWS.FIND_AND_SET.ALIGN UP0, UR4, UR4 ;  /* 0x00000004000475e3 */ /* 0x000ea40008000800 */
[----:B--2---:R-:W-:Y:S01]  /*30b0*/  MOV R4, UR4 ;  /* 0x0000000400047c02 */ /* 0x004fe20008000f00 */
[----:B------:R-:W-:Y:S06]  /*30c0*/  BRA.U UP0, `(.L_x_59) ;  /* 0x0000000100187547 */ /* 0x000fec000b800000 */
.L_x_60:
[----:B------:R-:W-:Y:S05]  /*30d0*/  NANOSLEEP 0x64 ;  /* 0x000000640000795d */ /* 0x000fea0003800000 */
[----:B------:R-:W-:-:S05]  /*30e0*/  UMOV UR4, 0x10 ;  /* 0x0000001000047882 */ /* 0x000fca0000000000 */
[----:B------:R-:W-:Y:S04]  /*30f0*/  DEPBAR.LE SB2, 0x36 ;  /* 0x0000ad800000791a */ /* 0x000fe80000000000 */
[----:B------:R-:W2:Y:S02]  /*3100*/  UTCATOMSWS.FIND_AND_SET.ALIGN UP0, UR4, UR4 ;  /* 0x00000004000475e3 */ /* 0x000ea40008000800 */
[----:B--2---:R-:W-:Y:S01]  /*3110*/  MOV R4, UR4 ;  /* 0x0000000400047c02 */ /* 0x004fe20008000f00 */
[----:B------:R-:W-:Y:S05]  /*3120*/  BRA.U !UP0, `(.L_x_60) ;  /* 0xfffffffd08e87547 */ /* 0x000fea000b83ffff */
.L_x_59:
[-C--:B------:R-:W-:Y:S02]  /*3130*/  SHF.L.U32 R3, R3, R4.reuse, RZ ;  /* 0x0000000403037219 */ /* 0x080fe400000006ff */
[----:B------:R-:W-:Y:S01]  /*3140*/  SHF.L.U32 R0, R0, R4, RZ ;  /* 0x0000000400007219 */ /* 0x000fe200000006ff */
[----:B------:R-:W-:Y:S02]  /*3150*/  IMAD.SHL.U32 R4, R4, 0x20, RZ ;  /* 0x0000002004047824 */ /* 0x000fe400078e00ff */
[----:B------:R2:W-:Y:S04]  /*3160*/  ATOMS.OR RZ, [UR5+0x14], R3 ;  /* 0x00001403ffff798c */ /* 0x0005e8000b000005 */
[----:B------:R2:W-:Y:S04]  /*3170*/  ATOMS.OR RZ, [UR5+0x18], R0 ;  /* 0x00001800ffff798c */ /* 0x0005e8000b000005 */
[----:B------:R2:W-:Y:S01]  /*3180*/  STS [UR6+0x150], R4 ;  /* 0x00015004ff007988 */ /* 0x0005e20008000806 */
[----:B------:R-:W-:Y:S05]  /*3190*/  BRA `(.L_x_58) ;  /* 0x0000000000107947 */ /* 0x000fea0003800000 */
.L_x_57:
[----:B------:R-:W-:Y:S02]  /*31a0*/  MOV R0, 0xffffffff ;  /* 0xffffffff00007802 */ /* 0x000fe40000000f00 */
[----:B------:R-:W-:-:S03]  /*31b0*/  MOV R4, 0x31e0 ;  /* 0x000031e000047802 */ /* 0x000fc60000000f00 */
[----:B------:R2:W-:Y:S04]  /*31c0*/  STS [UR6+0x150], R0 ;  /* 0x00015000ff007988 */ /* 0x0005e80008000806 */
[----:B-12--5:R-:W-:Y:S05]  /*31d0*/  CALL.REL.NOINC `($__internal_1_$__cuda_sm10x_tcgen05_guardrail_trap_phase_invalid_during_alloc) ;  /* 0x0000007000bc7944 */ /* 0x026fea0003c00000 */
.L_x_58:
[----:B------:R-:W-:Y:S05]  /*31e0*/  WARPSYNC.ALL ;  /* 0x0000000000007948 */ /* 0x000fea0003800000 */
[----:B------:R-:W3:Y:S01]  /*31f0*/  S2UR UR4, SR_CgaCtaId ;  /* 0x00000000000479c3 */ /* 0x000ee20000008800 */
[----:B------:R-:W-:Y:S01]  /*3200*/  UMOV UR26, 0x400 ;  /* 0x00000400001a7882 */ /* 0x000fe20000000000 */
[----:B------:R-:W-:-:S06]  /*3210*/  NOP ;  /* 0x0000000000007918 */ /* 0x000fcc0000000000 */
[----:B------:R-:W-:Y:S06]  /*3220*/  BAR.ARV 0x6, 0xa0 ;  /* 0x0182800000007b1d */ /* 0x000fec0000002000 */
[----:B------:R-:W4:Y:S01]  /*3230*/  LDCU UR5, c[0x0][0x38c] ;  /* 0x00007180ff0577ac */ /* 0x000f220008000800 */
[----:B------:R-:W-:Y:S01]  /*3240*/  LOP3.LUT R2, R2, 0xffff, RZ, 0xc0, !PT ;  /* 0x0000ffff02027812 */ /* 0x000fe200078ec0ff */
[----:B------:R-:W-:Y:S01]  /*3250*/  IMAD.MOV.U32 R11, RZ, RZ, 0x1 ;  /* 0x00000001ff0b7424 */ /* 0x000fe200078e00ff */
[----:B------:R-:W-:Y:S01]  /*3260*/  CS2R R8, SRZ ;  /* 0x0000000000087805 */ /* 0x000fe2000001ff00 */
[----:B------:R-:W1:Y:S01]  /*3270*/  LDCU UR7, c[0x0][0x38c] ;  /* 0x00007180ff0777ac */ /* 0x000e620008000800 */
[----:B------:R-:W-:Y:S01]  /*3280*/  R2UR UR27, R2 ;  /* 0x00000000021b72ca */ /* 0x000fe200000e0000 */
[----:B------:R-:W-:Y:S01]  /*3290*/  IMAD.MOV.U32 R10, RZ, RZ, RZ ;  /* 0x000000ffff0a7224 */ /* 0x000fe200078e00ff */
[----:B------:R-:W-:Y:S01]  /*32a0*/  UMOV UR30, URZ ;  /* 0x000000ff001e7c82 */ /* 0x000fe20008000000 */
[----:B------:R-:W-:Y:S01]  /*32b0*/  UMOV UR24, URZ ;  /* 0x000000ff00187c82 */ /* 0x000fe20008000000 */
[----:B---3--:R-:W-:Y:S01]  /*32c0*/  ULEA UR26, UR4, UR26, 0x18 ;  /* 0x0000001a041a7291 */ /* 0x008fe2000f8ec0ff */
[----:B------:R-:W-:Y:S01]  /*32d0*/  UMOV UR38, 0x0 ;  /* 0x0000000000267882 */ /* 0x000fe20000000000 */
[----:B------:R-:W-:-:S02]  /*32e0*/  UMOV UR39, 0x4400010 ;  /* 0x0440001000277882 */ /* 0x000fc40000000000 */
[----:B------:R-:W-:Y:S02]  /*32f0*/  UIADD3 UR4, UPT, UPT, UR26, 0x6400, URZ ;  /* 0x000064001a047890 */ /* 0x000fe4000fffe0ff */
[----:B------:R-:W-:Y:S02]  /*3300*/  UIADD3 UR6, UPT, UPT, UR26, 0x10400, URZ ;  /* 0x000104001a067890 */ /* 0x000fe4000fffe0ff */
[----:B----4-:R-:W-:Y:S01]  /*3310*/  UIADD3 UR5, UPT, UPT, UR5, 0x7f, URZ ;  /* 0x0000007f05057890 */ /* 0x010fe2000fffe0ff */
[----:B--2---:R-:W2:Y:S01]  /*3320*/  LDS R0, [UR26+0x150] ;  /* 0x0001501aff007984 */ /* 0x004ea20008000800 */
[----:B-1----:R-:W-:Y:S01]  /*3330*/  UMOV UR36, 0x0 ;  /* 0x0000000000247882 */ /* 0x002fe20000000000 */
[----:B------:R-:W-:Y:S01]  /*3340*/  UMOV UR37, 0x4400010 ;  /* 0x0440001000257882 */ /* 0x000fe20000000000 */
[----:B------:R-:W-:Y:S02]  /*3350*/  USHF.R.S32.HI UR40, URZ, 0x1f, UR5 ;  /* 0x0000001fff287899 */ /* 0x000fe40008011405 */
[----:B------:R-:W-:-:S02]  /*3360*/  UISETP.GE.AND UP4, UPT, UR7, 0x1, UPT ;  /* 0x000000010700788c */ /* 0x000fc4000bf86270 */
[----:B------:R-:W-:Y:S02]  /*3370*/  ULEA.HI UR40, UR40, UR5, URZ, 0x7 ;  /* 0x0000000528287291 */ /* 0x000fe4000f8f38ff */
[----:B------:R-:W-:Y:S02]  /*3380*/  USHF.R.U32.HI UR5, URZ, 0x4, UR4 ;  /* 0x00000004ff057899 */ /* 0x000fe40008011604 */
[----:B------:R-:W-:Y:S02]  /*3390*/  USHF.R.S32.HI UR40, URZ, 0x7, UR40 ;  /* 0x00000007ff287899 */ /* 0x000fe40008011428 */
[----:B------:R-:W-:Y:S02]  /*33a0*/  USHF.R.U32.HI UR4, URZ, 0x4, UR6 ;  /* 0x00000004ff047899 */ /* 0x000fe40008011606 */
[----:B------:R-:W-:Y:S02]  /*33b0*/  UISETP.LT.AND UP0, UPT, UR40, 0x1, UPT ;  /* 0x000000012800788c */ /* 0x000fe4000bf01270 */
[----:B------:R-:W-:-:S02]  /*33c0*/  ULOP3.LUT UR5, UR5, 0x3fff, URZ, 0xc0, !UPT ;  /* 0x00003fff05057892 */ /* 0x000fc4000f8ec0ff */
[----:B------:R-:W-:Y:S02]  /*33d0*/  ULOP3.LUT UR4, UR4, 0x3fff, URZ, 0xc0, !UPT ;  /* 0x00003fff04047892 */ /* 0x000fe4000f8ec0ff */
[----:B------:R-:W-:Y:S02]  /*33e0*/  USEL UR41, UR40, 0x1, !UP0 ;  /* 0x0000000128297887 */ /* 0x000fe4000c000000 */
[----:B------:R-:W-:Y:S02]  /*33f0*/  ULOP3.LUT UR28, UR5, 0x10000, URZ, 0xfc, !UPT ;  /* 0x00010000051c7892 */ /* 0x000fe4000f8efcff */
[----:B------:R-:W-:Y:S02]  /*3400*/  ULOP3.LUT UR29, UR4, 0x10000, URZ, 0xfc, !UPT ;  /* 0x00010000041d7892 */ /* 0x000fe4000f8efcff */
[----:B------:R-:W-:Y:S01]  /*3410*/  UIADD3 UR41, UPT, UPT, -UR41, URZ, URZ ;  /* 0x000000ff29297290 */ /* 0x000fe2000fffe1ff */
[----:B------:R-:W-:Y:S01]  /*3420*/  UMOV UR34, 0x0 ;  /* 0x0000000000227882 */ /* 0x000fe20000000000 */
[----:B------:R-:W-:Y:S01]  /*3430*/  UMOV UR35, 0x4400010 ;  /* 0x0440001000237882 */ /* 0x000fe20000000000 */
[----:B------:R-:W-:Y:S01]  /*3440*/  UMOV UR32, 0x0 ;  /* 0x0000000000207882 */ /* 0x000fe20000000000 */
[----:B------:R-:W-:Y:S01]  /*3450*/  UMOV UR33, 0x4400010 ;  /* 0x0440001000217882 */ /* 0x000fe20000000000 */
[----:B--2---:R-:W-:-:S15]  /*3460*/  R2UR UR42, R0 ;  /* 0x00000000002a72ca */ /* 0x004fde00000e0000 */
.L_x_67:
[----:B------:R-:W-:Y:S02]  /*3470*/  LEA R0, R10, UR26, 0x3 ;  /* 0x0000001a0a007c11 */ /* 0x000fe4000f8e18ff */
[----:B------:R-:W-:Y:S02]  /*3480*/  SHF.L.U32 R5, R9, 0x1f, RZ ;  /* 0x0000001f09057819 */ /* 0x000fe400000006ff */
[----:B------:R-:W-:Y:S01]  /*3490*/  PLOP3.LUT P0, PT, PT, PT, UP4, 0x80, 0x8 ;  /* 0x000000000008781c */ /* 0x000fe20003f0f048 */
[----:B------:R-:W-:Y:S01]  /*34a0*/  VIADD R3, R0, 0xb0 ;  /* 0x000000b000037836 */ /* 0x000fe20000000000 */
[----:B-1----:R-:W1:Y:S02]  /*34b0*/  SYNCS.PHASECHK.TRANS64.TRYWAIT P1, [R0+URZ+0xa0], R5 ;  /* 0x0000a005000075a7 */ /* 0x002e6400080211ff */
[----:B-1-3--:R-:W-:Y:S09]  /*34c0*/  @!P1 BRA `(.L_x_61) ;  /* 0x0000006800049947 */ /* 0x00aff20003800000 */
.L_x_150:
[----:B------:R-:W-:Y:S01]  /*34d0*/  LEA R4, R10, UR26, 0x4 ;  /* 0x0000001a0a047c11 */ /* 0x000fe2000f8e20ff */
[----:B------:R-:W-:Y:S01]  /*34e0*/  @UP4 ULEA UR4, UR24, UR26, 0x3 ;  /* 0x0000001a18044291 */ /* 0x000fe2000f8e18ff */
[----:B------:R-:W-:Y:S01]  /*34f0*/  PLOP3.LUT P2, PT, PT, PT, PT, 0x80, 0x8 ;  /* 0x000000000008781c */ /* 0x000fe20003f4f070 */
[----:B------:R-:W-:Y:S01]  /*3500*/  ULEA UR31, UR30, UR26, 0x3 ;  /* 0x0000001a1e1f7291 */ /* 0x000fe2000f8e18ff */
[----:B------:R-:W-:Y:S02]  /*3510*/  PRMT R3, RZ, 0x654, R3 ;  /* 0x00000654ff037816 */ /* 0x000fe40000000003 */
[----:B-1----:R-:W1:Y:S01]  /*3520*/  LDS.128 R4, [R4+0x130] ;  /* 0x0001300004047984 */ /* 0x002e620000000c00 */
[----:B------:R-:W-:Y:S02]  /*3530*/  @P0 SHF.L.U32 R2, R8, 0x1f, RZ ;  /* 0x0000001f08020819 */ /* 0x000fe400000006ff */
[----:B------:R-:W-:Y:S01]  /*3540*/  SHF.L.U32 R0, R11, 0x1f, RZ ;  /* 0x0000001f0b007819 */ /* 0x000fe200000006ff */
[----:B------:R-:W-:Y:S01]  /*3550*/  @!PT LDS RZ, [RZ] ;  /* 0x00000000fffff984 */ /* 0x000fe20000000800 */
[----:B------:R-:W-:Y:S01]  /*3560*/  @!PT LDS RZ, [RZ] ;  /* 0x00000000fffff984 */ /* 0x000fe20000000800 */
[----:B------:R-:W-:Y:S01]  /*3570*/  @!PT LDS RZ, [RZ] ;  /* 0x00000000fffff984 */ /* 0x000fe20000000800 */
[----:B------:R-:W-:Y:S01]  /*3580*/  @!PT LDS RZ, [RZ] ;  /* 0x00000000fffff984 */ /* 0x000fe20000000800 */
[----:B------:R2:W-:Y:S06]  /*3590*/  MEMBAR.ALL.CTA ;  /* 0x0000000000007992 */ /* 0x0005ec0000008000 */
[----:B--2---:R-:W2:Y:S02]  /*35a0*/  FENCE.VIEW.ASYNC.S ;  /* 0x00000000000073c6 */ /* 0x004ea40000000000 */
[----:B--2---:R2:W-:Y:S01]  /*35b0*/  SYNCS.ARRIVE.TRANS64.RED.A1T0 RZ, [R3+URZ], RZ ;  /* 0x000000ff03ff79a7 */ /* 0x0045e200081004ff */
[----:B------:R2:W3:Y:S01]  /*35c0*/  @P0 SYNCS.PHASECHK.TRANS64.TRYWAIT P2, [UR4], R2 ;  /* 0x00000002ff0005a7 */ /* 0x0004e20008041104 */
[----:B------:R-:W-:Y:S01]  /*35d0*/  ULEA.HI UR4, UR30, UR30, URZ, 0x1 ;  /* 0x0000001e1e047291 */ /* 0x000fe2000f8f08ff */
[----:B-1----:R-:W-:-:S03]  /*35e0*/  LOP3.LUT P1, RZ, R6, 0x1, RZ, 0xc0, !PT ;  /* 0x0000000106ff7812 */ /* 0x002fc6000782c0ff */
[----:B------:R-:W-:Y:S02]  /*35f0*/  USHF.L.U32 UR11, UR4, 0x7, URZ ;  /* 0x00000007040b7899 */ /* 0x000fe400080006ff */
[----:B------:R-:W-:Y:S02]  /*3600*/  ULOP3.LUT UR4, UR4, 0xffe, URZ, 0xc0, !UPT ;  /* 0x00000ffe04047892 */ /* 0x000fe4000f8ec0ff */
[----:B------:R-:W-:Y:S02]  /*3610*/  ULOP3.LUT UR11, UR11, 0xffffff00, URZ, 0xc0, !UPT ;  /* 0xffffff000b0b7892 */ /* 0x000fe4000f8ec0ff */
[----:B------:R-:W-:Y:S02]  /*3620*/  UIADD3 UR4, UPT, UPT, -UR4, UR30, URZ ;  /* 0x0000001e04047290 */ /* 0x000fe4000fffe1ff */
[----:B------:R-:W-:Y:S01]  /*3630*/  UIADD3 UR11, UPT, UPT, UR42, UR11, URZ ;  /* 0x0000000b2a0b7290 */ /* 0x000fe2000fffe0ff */
[----:B------:R-:W1:Y:S03]  /*3640*/  SYNCS.PHASECHK.TRANS64.TRYWAIT P0, [UR31+0xe0], R0 ;  /* 0x0000e000ff0075a7 */ /* 0x000e66000800111f */
[----:B------:R-:W-:Y:S01]  /*3650*/  ULEA UR11, UR4, UR11, 0x14 ;  /* 0x0000000b040b7291 */ /* 0x000fe2000f8ea0ff */
[----:B-123--:R-:W-:Y:S11]  /*3660*/  @!P0 BRA `(.L_x_62) ;  /* 0x0000006400b08947 */ /* 0x00eff60003800000 */
.L_x_152:
[----:B------:R-:W-:Y:S01]  /*3670*/  IADD3 R10, PT, PT, R10, 0x1, RZ ;  /* 0x000000010a0a7810 */ /* 0x000fe20007ffe0ff */
[----:B------:R-:W-:Y:S06]  /*3680*/  BRA.U !UP4, `(.L_x_63) ;  /* 0x000000010cc07547 */ /* 0x000fec000b800000 */
[----:B------:R-:W-:Y:S01]  /*3690*/  UPLOP3.LUT UP2, UPT, UPT, UPT, UPT, 0x40, 0x4 ;  /* 0x000000000004789c */ /* 0x000fe20003f4e870 */
[----:B------:R-:W-:Y:S01]  /*36a0*/  UMOV UR23, UR41 ;  /* 0x0000002900177c82 */ /* 0x000fe20008000000 */
[----:B------:R-:W-:Y:S01]  /*36b0*/  UMOV UR22, UR40 ;  /* 0x0000002800167c82 */ /* 0x000fe20008000000 */
[----:B------:R-:W-:-:S08]  /*36c0*/  UMOV UR10, UR24 ;  /* 0x00000018000a7c82 */ /* 0x000fd00008000000 */
.L_x_66:
[----:B------:R-:W-:Y:S02]  /*36d0*/  UIADD3 UR23, UPT, UPT, UR23, 0x1, URZ ;  /* 0x0000000117177890 */ /* 0x000fe4000fffe0ff */
[----:B--2---:R-:W-:Y:S02]  /*36e0*/  ULEA UR5, UR10, UR26, 0x3 ;  /* 0x0000001a0a057291 */ /* 0x004fe4000f8e18ff */
[----:B------:R-:W-:Y:S01]  /*36f0*/  UISETP.NE.AND UP3, UPT, UR23, URZ, UPT ;  /* 0x000000ff1700728c */ /* 0x000fe2000bf65270 */
[----:B---3--:R-:W-:Y:S10]  /*3700*/  @P2 BRA `(.L_x_64) ;  /* 0x00000000000c2947 */ /* 0x008ff40003800000 */
[----:B-1----:R-:W-:Y:S04]  /*3710*/  SHF.L.U32 R3, R8, 0x1f, RZ ;  /* 0x0000001f08037819 */ /* 0x002fe800000006ff */
[----:B------:R-:W1:Y:S02]  /*3720*/  SYNCS.PHASECHK.TRANS64.TRYWAIT P0, [UR5], R3 ;  /* 0x00000003ff0075a7 */ /* 0x000e640008001105 */
[----:B-1----:R-:W-:Y:S05]  /*3730*/  @!P0 BRA `(.L_x_65) ;  /* 0x0000006400948947 */ /* 0x002fea0003800000 */
.L_x_64:
[----:B------:R-:W-:Y:S01]  /*3740*/  UISETP.NE.AND UP0, UPT, UR22, 0x1, UPT ;  /* 0x000000011600788c */ /* 0x000fe2000bf05270 */
[----:B------:R-:W-:Y:S01]  /*3750*/  PLOP3.LUT P2, PT, PT, PT, PT, 0x80, 0x8 ;  /* 0x000000000008781c */ /* 0x000fe20003f4f070 */
[----:B------:R-:W-:Y:S02]  /*3760*/  UIADD3 UR4, UPT, UPT, UR10, 0x1, URZ ;  /* 0x000000010a047890 */ /* 0x000fe4000fffe0ff */
[----:B------:R-:W-:Y:S02]  /*3770*/  UIADD3 UR25, UPT, UPT, UR5, 0x28, URZ ;  /* 0x0000002805197890 */ /* 0x000fe4000fffe0ff */
[----:B------:R-:W-:Y:S01]  /*3780*/  UISETP.NE.AND UP1, UPT, UR4, 0x5, UPT ;  /* 0x000000050400788c */ /* 0x000fe2000bf25270 */
[----:B------:R-:W-:Y:S01]  /*3790*/  PLOP3.LUT P0, PT, PT, PT, UP0, 0x80, 0x8 ;  /* 0x000000000008781c */ /* 0x000fe20003f0f008 */
[----:B------:R-:W-:Y:S02]  /*37a0*/  UIADD3 UR22, UPT, UPT, UR22, -0x1, URZ ;  /* 0xffffffff16167890 */ /* 0x000fe4000fffe0ff */
[----:B------:R-:W-:Y:S02]  /*37b0*/  USEL UR6, URZ, 0x1, UP1 ;  /* 0x00000001ff067887 */ /* 0x000fe40008800000 */
[----:B------:R-:W-:Y:S01]  /*37c0*/  USEL UR24, UR4, URZ, UP1 ;  /* 0x000000ff04187287 */ /* 0x000fe20008800000 */
[----:B------:R-:W-:Y:S01]  /*37d0*/  UMOV UR7, 0x40004040 ;  /* 0x4000404000077882 */ /* 0x000fe20000000000 */
[----:B------:R-:W-:Y:S02]  /*37e0*/  UMOV UR5, 0x40004040 ;  /* 0x4000404000057882 */ /* 0x000fe40000000000 */
[----:B------:R-:W-:Y:S01]  /*37f0*/  @UP0 ULEA UR4, UR24, UR26, 0x3 ;  /* 0x0000001a18040291 */ /* 0x000fe2000f8e18ff */
[----:B------:R-:W-:Y:S01]  /*3800*/  LOP3.LUT R8, R8, UR6, RZ, 0x3c, !PT ;  /* 0x0000000608087c12 */ /* 0x000fe2000f8e3cff */
[----:B------:R-:W-:Y:S01]  /*3810*/  ULEA UR6, UR10, UR29, 0xb ;  /* 0x0000001d0a067291 */ /* 0x000fe2000f8e58ff */
[----:B------:R-:W-:Y:S02]  /*3820*/  UMOV UR21, 0x40004040 ;  /* 0x4000404000157882 */ /* 0x000fe40000000000 */
[----:B-1----:R-:W-:Y:S01]  /*3830*/  @P0 SHF.L.U32 R0, R8, 0x1f, RZ ;  /* 0x0000001f08000819 */ /* 0x002fe200000006ff */
[----:B------:R-:W-:Y:S02]  /*3840*/  UIADD3 UR20, UPT, UPT, UR6, 0x2, URZ ;  /* 0x0000000206147890 */ /* 0x000fe4000fffe0ff */
[----:B------:R-:W-:Y:S01]  /*3850*/  UIADD3 UR16, UPT, UPT, UR6, 0x4, URZ ;  /* 0x0000000406107890 */ /* 0x000fe2000fffe0ff */
[----:B------:R2:W3:Y:S01]  /*3860*/  @P0 SYNCS.PHASECHK.TRANS64.TRYWAIT P2, [UR4], R0 ;  /* 0x00000000ff0005a7 */ /* 0x0004e20008041104 */
[----:B------:R-:W-:Y:S02]  /*3870*/  ULEA UR4, UR10, UR28, 0x9 ;  /* 0x0000001c0a047291 */ /* 0x000fe4000f8e48ff */
[----:B------:R-:W-:Y:S02]  /*3880*/  UIADD3 UR12, UPT, UPT, UR6, 0x6, URZ ;  /* 0x00000006060c7890 */ /* 0x000fe4000fffe0ff */
[----:B------:R-:W-:Y:S02]  /*3890*/  UIADD3 UR18, UPT, UPT, UR4, 0x2, URZ ;  /* 0x0000000204127890 */ /* 0x000fe4000fffe0ff */
[----:B------:R-:W-:Y:S02]  /*38a0*/  UIADD3 UR14, UPT, UPT, UR4, 0x4, URZ ;  /* 0x00000004040e7890 */ /* 0x000fe4000fffe0ff */
[----:B------:R-:W-:Y:S01]  /*38b0*/  UIADD3 UR8, UPT, UPT, UR4, 0x6, URZ ;  /* 0x0000000604087890 */ /* 0x000fe2000fffe0ff */
[----:B------:R2:W-:Y:S01]  /*38c0*/  UTCQMMA gdesc[UR4], gdesc[UR6], tmem[UR11], tmem[UR38], idesc[UR39], UP2 ;  /* 0x00ff2606040075ea */ /* 0x0005e2000900030b */
[----:B------:R-:W-:Y:S01]  /*38d0*/  UPLOP3.LUT UP2, UPT, UPT, UPT, UPT, 0x80, 0x8 ;  /* 0x000000000008789c */ /* 0x000fe20003f4f070 */
[----:B------:R-:W-:Y:S01]  /*38e0*/  UMOV UR19, 0x40004040 ;  /* 0x4000404000137882 */ /* 0x000fe20000000000 */
[----:B------:R-:W-:Y:S01]  /*38f0*/  UMOV UR17, 0x40004040 ;  /* 0x4000404000117882 */ /* 0x000fe20000000000 */
[----:B------:R2:W-:Y:S01]  /*3900*/  UTCQMMA gdesc[UR18], gdesc[UR20], tmem[UR11], tmem[UR36], idesc[UR37], UPT ;  /* 0x00ff2414120075ea */ /* 0x0005e2000b80030b */
[----:B------:R-:W-:Y:S01]  /*3910*/  UMOV UR15, 0x40004040 ;  /* 0x40004040000f7882 */ /* 0x000fe20000000000 */
[----:B------:R-:W-:Y:S01]  /*3920*/  UMOV UR13, 0x40004040 ;  /* 0x40004040000d7882 */ /* 0x000fe20000000000 */
[----:B------:R-:W-:Y:S01]  /*3930*/  UMOV UR9, 0x40004040 ;  /* 0x4000404000097882 */ /* 0x000fe20000000000 */
[----:B------:R2:W-:Y:S01]  /*3940*/  UTCQMMA gdesc[UR14], gdesc[UR16], tmem[UR11], tmem[UR34], idesc[UR35], UPT ;  /* 0x00ff22100e0075ea */ /* 0x0005e2000b80030b */
[----:B------:R2:W-:Y:S01]  /*3950*/  UTCQMMA gdesc[UR8], gdesc[UR12], tmem[UR11], tmem[UR32], idesc[UR33], UPT ;  /* 0x00ff200c080075ea */ /* 0x0005e2000b80030b */
[----:B------:R2:W-:Y:S01]  /*3960*/  UTCBAR.MULTICAST [UR25], URZ, UR27 ;  /* 0x000000ff190073e9 */ /* 0x0005e2000800081b */
[----:B------:R-:W-:Y:S01]  /*3970*/  UMOV UR10, UR24 ;  /* 0x00000018000a7c82 */ /* 0x000fe20008000000 */
[----:B------:R-:W-:Y:S05]  /*3980*/  BRA.U UP3, `(.L_x_66) ;  /* 0xfffffffd03507547 */ /* 0x000fea000b83ffff */
.L_x_63:
[----:B--2---:R-:W-:Y:S01]  /*3990*/  UIADD3 UR4, UPT, UPT, UR30, 0x1, URZ ;  /* 0x000000011e047890 */ /* 0x004fe2000fffe0ff */
[C---:B------:R-:W-:Y:S01]  /*39a0*/  ISETP.NE.AND P0, PT, R10.reuse, 0x2, PT ;  /* 0x000000020a00780c */ /* 0x040fe20003f05270 */
[----:B------:R-:W-:Y:S02]  /*39b0*/  UIADD3 UR5, UPT, UPT, UR31, 0xc0, URZ ;  /* 0x000000c01f057890 */ /* 0x000fe4000fffe0ff */
[----:B------:R-:W-:Y:S01]  /*39c0*/  UISETP.NE.AND UP0, UPT, UR4, 0x4, UPT ;  /* 0x000000040400788c */ /* 0x000fe2000bf05270 */
[----:B-1----:R-:W-:Y:S02]  /*39d0*/  SEL R0, RZ, 0x1, P0 ;  /* 0x00000001ff007807 */ /* 0x002fe40000000000 */
[----:B------:R-:W-:Y:S01]  /*39e0*/  SEL R10, R10, RZ, P0 ;  /* 0x000000ff0a0a7207 */ /* 0x000fe20000000000 */
[----:B------:R-:W-:Y:S01]  /*39f0*/  USEL UR6, URZ, 0x1, UP0 ;  /* 0x00000001ff067887 */ /* 0x000fe20008000000 */
[----:B------:R-:W-:Y:S01]  /*3a00*/  LOP3.LUT R9, R9, R0, RZ, 0x3c, !PT ;  /* 0x0000000009097212 */ /* 0x000fe200078e3cff */
[----:B------:R-:W-:Y:S01]  /*3a10*/  USEL UR30, UR4, URZ, UP0 ;  /* 0x000000ff041e7287 */ /* 0x000fe20008000000 */
[----:B------:R1:W-:Y:S03]  /*3a20*/  UTCBAR [UR5], URZ ;  /* 0x000000ff050073e9 */ /* 0x0003e600080000ff */
[----:B------:R-:W-:Y:S01]  /*3a30*/  LOP3.LUT R11, R11, UR6, RZ, 0x3c, !PT ;  /* 0x000000060b0b7c12 */ /* 0x000fe2000f8e3cff */
[----:B------:R-:W-:Y:S07]  /*3a40*/  @P1 BRA `(.L_x_67) ;  /* 0xfffffff800881947 */ /* 0x000fee000383ffff */
[----:B------:R-:W2:Y:S01]  /*3a50*/  S2UR UR8, SR_CgaCtaId ;  /* 0x00000000000879c3 */ /* 0x000ea20000008800 */
[----:B------:R-:W-:Y:S01]  /*3a60*/  ELECT P0, URZ, PT ;  /* 0x0000000000ff782f */ /* 0x000fe20003800000 */
[----:B------:R-:W-:Y:S01]  /*3a70*/  IMAD.MOV.U32 R0, RZ, RZ, 0x1 ;  /* 0x00000001ff007424 */ /* 0x000fe200078e00ff */
[----:B------:R-:W-:Y:S01]  /*3a80*/  UIADD3 UR26, UPT, UPT, UR26, 0xe0, URZ ;  /* 0x000000e01a1a7890 */ /* 0x000fe2000fffe0ff */
[----:B------:R-:W-:Y:S01]  /*3a90*/  SHF.L.U32 R3, R11, 0x1f, RZ ;  /* 0x0000001f0b037819 */ /* 0x000fe200000006ff */
[----:B------:R-:W-:-:S03]  /*3aa0*/  UMOV UR4, 0x40 ;  /* 0x0000004000047882 */ /* 0x000fc60000000000 */
[----:B------:R-:W-:Y:S01]  /*3ab0*/  UVIRTCOUNT.DEALLOC.SMPOOL 0x80 ;  /* 0x000000800000784c */ /* 0x000fe20000000000 */
[----:B--2---:R-:W-:Y:S02]  /*3ac0*/  ULEA UR8, UR8, UR4, 0x18 ;  /* 0x0000000408087291 */ /* 0x004fe4000f8ec0ff */
[----:B------:R-:W-:-:S07]  /*3ad0*/  ULEA UR4, UR30, UR26, 0x3 ;  /* 0x0000001a1e047291 */ /* 0x000fce000f8e18ff */
[----:B------:R2:W-:Y:S02]  /*3ae0*/  @P0 STS.U8 [UR8+0x1c], R0 ;  /* 0x00001c00ff000988 */ /* 0x0005e40008000008 */
[----:B------:R-:W4:Y:S02]  /*3af0*/  SYNCS.PHASECHK.TRANS64.TRYWAIT P0, [UR4], R3 ;  /* 0x00000003ff0075a7 */ /* 0x000f240008001104 */
[----:B--2-4-:R-:W-:Y:S05]  /*3b00*/  @!P0 BRA `(.L_x_68) ;  /* 0x0000006000b88947 */ /* 0x014fea0003800000 */
.L_x_155:
[----:B------:R-:W-:-:S04]  /*3b10*/  UIADD3 UR4, UPT, UPT, UR30, 0x1, URZ ;  /* 0x000000011e047890 */ /* 0x000fc8000fffe0ff */
[----:B------:R-:W-:-:S04]  /*3b20*/  UISETP.NE.AND UP0, UPT, UR4, 0x4, UPT ;  /* 0x000000040400788c */ /* 0x000fc8000bf05270 */
[----:B------:R-:W-:Y:S02]  /*3b30*/  USEL UR6, URZ, 0x1, UP0 ;  /* 0x00000001ff067887 */ /* 0x000fe40008000000 */
[----:B------:R-:W-:-:S04]  /*3b40*/  USEL UR4, UR4, URZ, UP0 ;  /* 0x000000ff04047287 */ /* 0x000fc80008000000 */
[----:B-1----:R-:W-:Y:S01]  /*3b50*/  ULEA UR5, UR4, UR26, 0x3 ;  /* 0x0000001a04057291 */ /* 0x002fe2000f8e18ff */
[----:B------:R-:W-:-:S04]  /*3b60*/  LOP3.LUT R2, R11, UR6, RZ, 0x3c, !PT ;  /* 0x000000060b027c12 */ /* 0x000fc8000f8e3cff */
[----:B--2---:R-:W-:-:S04]  /*3b70*/  SHF.L.U32 R3, R2, 0x1f, RZ ;  /* 0x0000001f02037819 */ /* 0x004fc800000006ff */
[----:B------:R-:W1:Y:S02]  /*3b80*/  SYNCS.PHASECHK.TRANS64.TRYWAIT P0, [UR5], R3 ;  /* 0x00000003ff0075a7 */ /* 0x000e640008001105 */
[----:B-1----:R-:W-:Y:S05]  /*3b90*/  @!P0 BRA `(.L_x_69) ;  /* 0x0000006000ac8947 */ /* 0x002fea0003800000 */
.L_x_157:
        /* <DEDUP_REMOVED lines=9> */
.L_x_159:
[----:B------:R-:W-:-:S04]  /*3c30*/  UIADD3 UR4, UPT, UPT, UR4, 0x1, URZ ;  /* 0x0000000104047890 */ /* 0x000fc8000fffe0ff */
[----:B------:R-:W-:-:S04]  /*3c40*/  UISETP.NE.AND UP0, UPT, UR4, 0x4, UPT ;  /* 0x000000040400788c */ /* 0x000fc8000bf05270 */
[----:B------:R-:W-:Y:S02]  /*3c50*/  USEL UR5, URZ, 0x1, UP0 ;  /* 0x00000001ff057887 */ /* 0x000fe40008000000 */
[----:B------:R-:W-:-:S04]  /*3c60*/  USEL UR4, UR4, URZ, UP0 ;  /* 0x000000ff04047287 */ /* 0x000fc80008000000 */
[----:B------:R-:W-:Y:S01]  /*3c70*/  ULEA UR4, UR4, UR26, 0x3 ;  /* 0x0000001a04047291 */ /* 0x000fe2000f8e18ff */
[----:B-1----:R-:W-:-:S04]  /*3c80*/  LOP3.LUT R3, R2, UR5, RZ, 0x3c, !PT ;  /* 0x0000000502037c12 */ /* 0x002fc8000f8e3cff */
[----:B------:R-:W-:-:S04]  /*3c90*/  SHF.L.U32 R3, R3, 0x1f, RZ ;  /* 0x0000001f03037819 */ /* 0x000fc800000006ff */
[----:B------:R-:W1:Y:S02]  /*3ca0*/  SYNCS.PHASECHK.TRANS64.TRYWAIT P0, [UR4], R3 ;  /* 0x00000003ff0075a7 */ /* 0x000e640008001104 */
[----:B-1----:R-:W-:Y:S05]  /*3cb0*/  @!P0 BRA `(.L_x_71) ;  /* 0x0000006000948947 */ /* 0x002fea0003800000 */
.L_x_161:
[----:B------:R-:W-:Y:S01]  /*3cc0*/  NOP ;  /* 0x0000000000007918 */ /* 0x000fe20000000000 */
[----:B-1----:R-:W1:Y:S01]  /*3cd0*/  LDS R0, [UR8+0x14] ;  /* 0x00001408ff007984 */ /* 0x002e620008000800 */
[----:B------:R-:W-:Y:S01]  /*3ce0*/  ULOP3.LUT UR4, UR42, 0xffff, URZ, 0xc0, !UPT ;  /* 0x0000ffff2a047892 */ /* 0x000fe2000f8ec0ff */
[----:B------:R-:W-:Y:S01]  /*3cf0*/  UMOV UR5, 0xffff ;  /* 0x0000ffff00057882 */ /* 0x000fe20000000000 */
[----:B------:R-:W-:Y:S02]  /*3d00*/  UMOV UR6, 0x1 ;  /* 0x0000000100067882 */ /* 0x000fe40000000000 */
[----:B------:R-:W-:-:S04]  /*3d10*/  USHF.R.U32.HI UR4, URZ, 0x5, UR4 ;  /* 0x00000005ff047899 */ /* 0x000fc80008011604 */
[----:B------:R-:W-:Y:S02]  /*3d20*/  USHF.L.U32 UR5, UR5, UR4, URZ ;  /* 0x0000000405057299 */ /* 0x000fe400080006ff */
[----:B------:R-:W-:-:S04]  /*3d30*/  USHF.L.U32 UR4, UR6, UR4, URZ ;  /* 0x0000000406047299 */ /* 0x000fc800080006ff */
[----:B-1----:R-:W-:-:S04]  /*3d40*/  LOP3.LUT R0, R0, UR5, RZ, 0xc0, !PT ;  /* 0x0000000500007c12 */ /* 0x002fc8000f8ec0ff */
[----:B------:R-:W-:-:S13]  /*3d50*/  ISETP.NE.AND P0, PT, R0, UR5, PT ;  /* 0x0000000500007c0c */ /* 0x000fda000bf05270 */
[----:B------:R-:W-:Y:S05]  /*3d60*/  @P0 BRA `(.L_x_72) ;  /* 0x0000000000580947 */ /* 0x000fea0003800000 */
[----:B------:R-:W1:Y:S02]  /*3d70*/  LDS R0, [UR8+0x18] ;  /* 0x00001808ff007984 */ /* 0x000e640008000800 */
[----:B-1----:R-:W-:-:S04]  /*3d80*/  LOP3.LUT R0, R0, UR4, RZ, 0xc0, !PT ;  /* 0x0000000400007c12 */ /* 0x002fc8000f8ec0ff */
[----:B------:R-:W-:-:S13]  /*3d90*/  ISETP.NE.AND P0, PT, R0, UR4, PT ;  /* 0x0000000400007c0c */ /* 0x000fda000bf05270 */
[----:B------:R-:W-:Y:S05]  /*3da0*/  @P0 BRA `(.L_x_73) ;  /* 0x00000000003c0947 */ /* 0x000fea0003800000 */
[----:B------:R-:W1:Y:S01]  /*3db0*/  S2R R2, SR_LANEID ;  /* 0x0000000000027919 */ /* 0x000e620000000000 */
[----:B------:R-:W-:Y:S01]  /*3dc0*/  ULOP3.LUT UR5, URZ, UR5, URZ, 0x33, !UPT ;  /* 0x00000005ff057292 */ /* 0x000fe2000f8e33ff */
[----:B------:R-:W-:Y:S01]  /*3dd0*/  LOP3.LUT R4, RZ, UR4, RZ, 0x33, !PT ;  /* 0x00000004ff047c12 */ /* 0x000fe2000f8e33ff */
[----:B------:R-:W-:Y:S02]  /*3de0*/  VOTEU.ANY UR4, UPT, PT ;  /* 0x0000000000047886 */ /* 0x000fe400038e0100 */
[----:B------:R-:W-:Y:S01]  /*3df0*/  UFLO.U32 UR4, UR4 ;  /* 0x00000004000472bd */ /* 0x000fe200080e0000 */
[----:B------:R-:W2:Y:S01]  /*3e00*/  REDUX UR6, R4 ;  /* 0x00000000040673c4 */ /* 0x000ea20000000000 */
[----:B------:R-:W-:-:S06]  /*3e10*/  IMAD.U32 R0, RZ, RZ, UR5 ;  /* 0x00000005ff007e24 */ /* 0x000fcc000f8e00ff */
[----:B------:R4:W-:Y:S01]  /*3e20*/  UTCATOMSWS.AND URZ, UR5 ;  /* 0x0000000500ff79e3 */ /* 0x0009e20008000000 */
[----:B------:R-:W3:Y:S01]  /*3e30*/  REDUX UR7, R0 ;  /* 0x00000000000773c4 */ /* 0x000ee20000000000 */
[----:B-1----:R-:W-:Y:S01]  /*3e40*/  ISETP.EQ.U32.AND P0, PT, R2, UR4, PT ;  /* 0x0000000402007c0c */ /* 0x002fe2000bf02070 */
[----:B--2---:R-:W-:Y:S01]  /*3e50*/  IMAD.U32 R2, RZ, RZ, UR6 ;  /* 0x00000006ff027e24 */ /* 0x004fe2000f8e00ff */
[----:B---3--:R-:W-:-:S11]  /*3e60*/  MOV R3, UR7 ;  /* 0x0000000700037c02 */ /* 0x008fd60008000f00 */
[----:B------:R4:W-:Y:S04]  /*3e70*/  @P0 ATOMS.AND RZ, [UR8+0x14], R3 ;  /* 0x00001403ffff098c */ /* 0x0009e8000a800008 */
[----:B------:R4:W-:Y:S01]  /*3e80*/  @P0 ATOMS.AND RZ, [UR8+0x18], R2 ;  /* 0x00001802ffff098c */ /* 0x0009e2000a800008 */
[----:B------:R-:W-:Y:S05]  /*3e90*/  BRA `(.L_x_74) ;  /* 0x0000000000147947 */ /* 0x000fea0003800000 */
.L_x_73:
[----:B------:R-:W-:Y:S02]  /*3ea0*/  MOV R2, 0x3ec0 ;  /* 0x00003ec000027802 */ /* 0x000fe40000000f00 */
[----:B---3-5:R-:W-:Y:S05]  /*3eb0*/  CALL.REL.NOINC `($__internal_0_$__cuda_sm10x_tcgen05_guardrail_trap_col_being_dealloced_not_returned_by_alloc) ;  /* 0x0000006400787944 */ /* 0x028fea0003c00000 */
[----:B------:R-:W-:Y:S05]  /*3ec0*/  BRA `(.L_x_74) ;  /* 0x0000000000087947 */ /* 0x000fea0003800000 */
.L_x_72:
[----:B------:R-:W-:Y:S02]  /*3ed0*/  MOV R2, 0x3ef0 ;  /* 0x00003ef000027802 */ /* 0x000fe40000000f00 */
[----:B---3-5:R-:W-:Y:S05]  /*3ee0*/  CALL.REL.NOINC `($__internal_2_$__cuda_sm10x_tcgen05_guardrail_trap_unallocated_columns_being_dealloced) ;  /* 0x0000006400847944 */ /* 0x028fea0003c00000 */
.L_x_74:
[----:B------:R-:W-:Y:S01]  /*3ef0*/  NOP ;  /* 0x0000000000007918 */ /* 0x000fe20000000000 */
[----:B----4-:R-:W-:Y:S05]  /*3f00*/  EXIT ;  /* 0x000000000000794d */ /* 0x010fea0003800000 */
.L_x_56:
[----:B------:R-:W-:-:S09]  /*3f10*/  UISETP.NE.OR UP0, UPT, UR18, 0x3, !UP3 ;  /* 0x000000031200788c */ /* 0x000fd2000df05670 */
[----:B------:R-:W-:Y:S05]  /*3f20*/  BRA.U UP0, `(.L_x_75) ;  /* 0x0000001100847547 */ /* 0x000fea000b800000 */
[----:B------:R-:W2:Y:S01]  /*3f30*/  LDCU.64 UR4, c[0x0][0x888] ;  /* 0x00011100ff0477ac */ /* 0x000ea20008000a00 */
[----:B------:R-:W3:Y:S01]  /*3f40*/  S2UR UR8, SR_CgaCtaId ;  /* 0x00000000000879c3 */ /* 0x000ee20000008800 */
[----:B------:R-:W-:Y:S02]  /*3f50*/  HFMA2 R9, -RZ, RZ, 0, 0 ;  /* 0x00000000ff097431 */ /* 0x000fe400000001ff */
[----:B------:R-:W-:Y:S01]  /*3f60*/  IMAD.MOV.U32 R11, RZ, RZ, 0x1 ;  /* 0x00000001ff0b7424 */ /* 0x000fe200078e00ff */
[----:B------:R-:W4:Y:S01]  /*3f70*/  LDCU UR40, c[0x0][0x370] ;  /* 0x00006e00ff2877ac */ /* 0x000f220008000800 */
[----:B------:R-:W-:Y:S01]  /*3f80*/  IMAD.MOV.U32 R10, RZ, RZ, RZ ;  /* 0x000000ffff0a7224 */ /* 0x000fe200078e00ff */
[----:B------:R-:W-:Y:S01]  /*3f90*/  MOV R3, 0x1000 ;  /* 0x0000100000037802 */ /* 0x000fe20000000f00 */
[----:B------:R-:W4:Y:S01]  /*3fa0*/  LDCU.128 UR44, c[0x0][0xb10] ;  /* 0x00016200ff2c77ac */ /* 0x000f220008000c00 */
[----:B------:R-:W1:Y:S01]  /*3fb0*/  LDC.64 R12, c[0x0][0x348] ;  /* 0x0000d200ff0c7b82 */ /* 0x000e620000000a00 */
[----:B------:R-:W3:Y:S01]  /*3fc0*/  LDCU UR37, c[0x0][0x374] ;  /* 0x00006e80ff2577ac */ /* 0x000ee20008000800 */
[----:B------:R-:W3:Y:S01]  /*3fd0*/  LDCU.64 UR38, c[0x0][0x890] ;  /* 0x00011200ff2677ac */ /* 0x000ee20008000a00 */
[----:B------:R-:W3:Y:S01]  /*3fe0*/  LDCU UR15, c[0x0][0xb0c] ;  /* 0x00016180ff0f77ac */ /* 0x000ee20008000800 */
[----:B--2---:R-:W-:Y:S01]  /*3ff0*/  UISETP.NE.U32.AND UP0, UPT, UR4, URZ, UPT ;  /* 0x000000ff0400728c */ /* 0x004fe2000bf05070 */
[----:B------:R-:W2:Y:S01]  /*4000*/  LDCU UR54, c[0x0][0xb20] ;  /* 0x00016400ff3677ac */ /* 0x000ea20008000800 */
[----:B------:R-:W2:Y:S01]  /*4010*/  LDCU UR4, c[0x0][0xb30] ;  /* 0x00016600ff0477ac */ /* 0x000ea20008000800 */
[----:B------:R-:W-:Y:S01]  /*4020*/  UMOV UR21, 0x400 ;  /* 0x0000040000157882 */ /* 0x000fe20000000000 */
[----:B----4-:R-:W-:-:S02]  /*4030*/  UIMAD.WIDE.U32 UR52, UR40, UR44, URZ ;  /* 0x0000002c283472a5 */ /* 0x010fc4000f8e00ff */
[----:B---3--:R-:W-:Y:S02]  /*4040*/  UIMAD.WIDE.U32 UR6, UR37, UR47, URZ ;  /* 0x0000002f250672a5 */ /* 0x008fe4000f8e00ff */
[----:B------:R-:W-:Y:S02]  /*4050*/  ULEA UR21, UR8, UR21, 0x18 ;  /* 0x0000001508157291 */ /* 0x000fe4000f8ec0ff */
[----:B------:R-:W-:Y:S02]  /*4060*/  USEL UR41, URZ, 0x1, UP6 ;  /* 0x00000001ff297887 */ /* 0x000fe4000b000000 */
[----:B------:R-:W-:Y:S02]  /*4070*/  UISETP.NE.U32.AND UP6, UPT, UR38, URZ, UPT ;  /* 0x000000ff2600728c */ /* 0x000fe4000bfc5070 */
[----:B------:R-:W-:Y:S02]  /*4080*/  UIADD3 UR43, UPT, UPT, UR21, 0x68, URZ ;  /* 0x00000068152b7890 */ /* 0x000fe4000fffe0ff */
[----:B------:R-:W-:-:S02]  /*4090*/  UIADD3 UR33, UPT, UPT, UR21, 0x50, URZ ;  /* 0x0000005015217890 */ /* 0x000fc4000fffe0ff */
[----:B------:R-:W-:Y:S02]  /*40a0*/  UIADD3 UR25, UPT, UPT, UR21, 0x58, URZ ;  /* 0x0000005815197890 */ /* 0x000fe4000fffe0ff */
[----:B------:R-:W-:Y:S02]  /*40b0*/  UIADD3 UR17, UPT, UPT, UR21, 0x60, URZ ;  /* 0x0000006015117890 */ /* 0x000fe4000fffe0ff */
[----:B------:R-:W-:Y:S02]  /*40c0*/  UISETP.NE.AND.EX UP5, UPT, UR5, URZ, UPT, UP0 ;  /* 0x000000ff0500728c */ /* 0x000fe4000bfa5300 */
[----:B------:R-:W-:Y:S01]  /*40d0*/  UISETP.NE.AND UP0, UPT, UR42, 0x1, UPT ;  /* 0x000000012a00788c */ /* 0x000fe2000bf05270 */
[----:B------:R-:W-:Y:S01]  /*40e0*/  UMOV UR52, UR53 ;  /* 0x0000003500347c82 */ /* 0x000fe20008000000 */
[----:B------:R-:W-:Y:S01]  /*40f0*/  UMOV UR51, UR7 ;  /* 0x0000000700337c82 */ /* 0x000fe20008000000 */
[----:B------:R-:W-:Y:S02]  /*4100*/  UISETP.NE.AND UP0, UPT, UR15, 0x1, UPT ;  /* 0x000000010f00788c */ /* 0x000fe4000bf05270 */
[----:B------:R-:W-:-:S02]  /*4110*/  UPLOP3.LUT UP4, UPT, UPT, UPT, UPT, 0x40, 0x4 ;  /* 0x000000000004789c */ /* 0x000fc40003f8e870 */
[----:B------:R-:W-:Y:S01]  /*4120*/  UISETP.GE.AND UP2, UPT, UR42, 0x1, UPT ;  /* 0x000000012a00788c */ /* 0x000fe2000bf46270 */
[----:B------:R-:W3:Y:S01]  /*4130*/  LDCU.64 UR22, c[0x0][0xb28] ;  /* 0x00016500ff1677ac */ /* 0x000ee20008000a00 */
[----:B------:R-:W-:Y:S02]  /*4140*/  UISETP.NE.AND.EX UP6, UPT, UR39, URZ, UPT, UP6 ;  /* 0x000000ff2700728c */ /* 0x000fe4000bfc5360 */
[----:B------:R-:W-:Y:S02]  /*4150*/  UPRMT UR43, UR8, 0x654, UR43 ;  /* 0x00000654082b7896 */ /* 0x000fe4000800002b */
[----:B------:R-:W-:Y:S02]  /*4160*/  UPRMT UR50, UR8, 0x654, UR33 ;  /* 0x0000065408327896 */ /* 0x000fe40008000021 */
[----:B------:R-:W-:Y:S02]  /*4170*/  UPRMT UR49, UR8, 0x654, UR25 ;  /* 0x0000065408317896 */ /* 0x000fe40008000019 */
[----:B------:R-:W-:-:S02]  /*4180*/  UPRMT UR48, UR8, 0x654, UR17 ;  /* 0x0000065408307896 */ /* 0x000fc40008000011 */
[----:B------:R-:W-:Y:S02]  /*4190*/  USHF.R.U32.HI UR52, URZ, UR45, UR52 ;  /* 0x0000002dff347299 */ /* 0x000fe40008011634 */
[----:B--2---:R-:W-:Y:S02]  /*41a0*/  USHF.R.U32.HI UR51, URZ, UR54, UR51 ;  /* 0x00000036ff337299 */ /* 0x004fe40008011633 */
[----:B------:R-:W-:Y:S02]  /*41b0*/  UISETP.NE.AND UP0, UPT, UR46, 0x1, UPT ;  /* 0x000000012e00788c */ /* 0x000fe4000bf05270 */
[----:B-1----:R-:W-:-:S11]  /*41c0*/  UISETP.NE.AND UP3, UPT, UR4, 0x1, UPT ;  /* 0x000000010400788c */ /* 0x002fd6000bf65270 */
.L_x_86:
[C---:B------:R-:W-:Y:S02]  /*41d0*/  LEA R8, R10.reuse, UR21, 0x3 ;  /* 0x000000150a087c11 */ /* 0x040fe4000f8e18ff */
[----:B------:R-:W-:Y:S02]  /*41e0*/  SHF.L.U32 R5, R9, 0x1f, RZ ;  /* 0x0000001f09057819 */ /* 0x000fe400000006ff */
[----:B------:R-:W-:Y:S02]  /*41f0*/  LEA R6, R10, UR21, 0x4 ;  /* 0x000000150a067c11 */ /* 0x000fe4000f8e20ff */
[----:B-1----:R-:W1:Y:S02]  /*4200*/  SYNCS.PHASECHK.TRANS64.TRYWAIT P0, [R8+URZ+0xa0], R5 ;  /* 0x0000a005080075a7 */ /* 0x002e6400080011ff */
[----:B-1----:R-:W-:Y:S05]  /*4210*/  @!P0 BRA `(.L_x_76) ;  /* 0x0000005c00548947 */ /* 0x002fea0003800000 */
.L_x_162:
[----:B-1----:R-:W1:Y:S01]  /*4220*/  LDS.128 R4, [R6+0x130] ;  /* 0x0001300006047984 */ /* 0x002e620000000c00 */
[----:B------:R-:W-:Y:S01]  /*4230*/  UISETP.GE.AND UP0, UPT, UR42, 0x1, UPT ;  /* 0x000000012a00788c */ /* 0x000fe2000bf06270 */
[----:B------:R-:W-:Y:S01]  /*4240*/  @!PT LDS RZ, [RZ] ;  /* 0x00000000fffff984 */ /* 0x000fe20000000800 */
[----:B------:R-:W-:Y:S01]  /*4250*/  @!PT LDS RZ, [RZ] ;  /* 0x00000000fffff984 */ /* 0x000fe20000000800 */
[----:B------:R-:W-:Y:S01]  /*4260*/  @!PT LDS RZ, [RZ] ;  /* 0x00000000fffff984 */ /* 0x000fe20000000800 */
[----:B------:R-:W-:Y:S01]  /*4270*/  @!PT LDS RZ, [RZ] ;  /* 0x00000000fffff984 */ /* 0x000fe20000000800 */
[----:B------:R2:W-:Y:S06]  /*4280*/  MEMBAR.ALL.CTA ;  /* 0x0000000000007992 */ /* 0x0005ec0000008000 */
[----:B--2---:R-:W2:Y:S01]  /*4290*/  FENCE.VIEW.ASYNC.S ;  /* 0x00000000000073c6 */ /* 0x004ea20000000000 */
[----:B-1----:R-:W-:Y:S11]  /*42a0*/  LOP3.LUT P0, RZ, R6, 0x1, RZ, 0xc0, !PT ;  /* 0x0000000106ff7812 */ /* 0x002ff6000780c0ff */
[----:B------:R-:W-:Y:S02]  /*42b0*/  @!UPT UIADD3 URZ, UPT, UPT, URZ, URZ, URZ ;  /* 0x000000fffffff290 */ /* 0x000fe4000fffe0ff */
[----:B--2---:R-:W-:Y:S01]  /*42c0*/  VOTEU.ANY UP2, P0 ;  /* 0x0000000000ff7886 */ /* 0x004fe20000040100 */
[----:B------:R-:W-:Y:S11]  /*42d0*/  PLOP3.LUT P0, PT, PT, PT, UP2, 0x80, 0x8 ;  /* 0x000000000008781c */ /* 0x000ff60003f0f028 */
[----:B------:R-:W-:Y:S02]  /*42e0*/  @!UPT UIADD3 URZ, UPT, UPT, URZ, URZ, URZ ;  /* 0x000000fffffff290 */ /* 0x000fe4000fffe0ff */
[----:B------:R-:W-:Y:S02]  /*42f0*/  @P0 SHF.R.U32.HI R0, RZ, 0x10, R5 ;  /* 0x00000010ff000819 */ /* 0x000fe40000011605 */
[----:B------:R-:W-:Y:S02]  /*4300*/  @P0 MOV R2, R4 ;  /* 0x0000000400020202 */ /* 0x000fe40000000f00 */
[----:B------:R-:W-:Y:S01]  /*4310*/  @P0 R2UR UR4, R0 ;  /* 0x00000000000402ca */ /* 0x000fe200000e0000 */
[----:B------:R-:W-:Y:S01]  /*4320*/  VIADD R0, R8, 0xb0 ;  /* 0x000000b008007836 */ /* 0x000fe20000000000 */
[----:B------:R-:W-:Y:S02]  /*4330*/  @P0 LOP3.LUT R4, R5, 0xffff, RZ, 0xc0, !PT ;  /* 0x0000ffff05040812 */ /* 0x000fe400078ec0ff */
[----:B------:R-:W-:Y:S02]  /*4340*/  @P0 R2UR UR6, R2 ;  /* 0x00000000020602ca */ /* 0x000fe400000e0000 */
[----:B------:R-:W-:Y:S02]  /*4350*/  PRMT R0, RZ, 0x654, R0 ;  /* 0x00000654ff007816 */ /* 0x000fe40000000000 */
[----:B------:R-:W-:Y:S02]  /*4360*/  @P0 R2UR UR5, R4 ;  /* 0x00000000040502ca */ /* 0x000fe400000e0000 */
[----:B------:R1:W-:Y:S03]  /*4370*/  SYNCS.ARRIVE.TRANS64.RED.A1T0 RZ, [R0+URZ], RZ ;  /* 0x000000ff00ff79a7 */ /* 0x0003e600081004ff */
[----:B------:R-:W-:Y:S04]  /*4380*/  @UP2 UMOV UR29, UR4 ;  /* 0x00000004001d2c82 */ /* 0x000fe80008000000 */
[----:B------:R-:W-:Y:S04]  /*4390*/  @UP2 UMOV UR14, UR6 ;  /* 0x00000006000e2c82 */ /* 0x000fe80008000000 */
[----:B------:R-:W-:Y:S01]  /*43a0*/  @UP2 UMOV UR13, UR5 ;  /* 0x00000005000d2c82 */ /* 0x000fe20008000000 */
[----:B------:R-:W-:Y:S05]  /*43b0*/  BRA.U !UP0, `(.L_x_77) ;  /* 0x0000000108c07547 */ /* 0x000fea000b800000 */
[----:B------:R-:W-:Y:S02]  /*43c0*/  UIMAD.WIDE.U32 UR18, UR13, UR47, URZ ;  /* 0x0000002f0d1272a5 */ /* 0x000fe4000f8e00ff */
[----:B------:R-:W-:Y:S02]  /*43d0*/  UP2UR UR16, UPR, URZ, 0x4 ;  /* 0x00000004ff107883 */ /* 0x000fe40008000000 */
[----:B------:R-:W-:Y:S02]  /*43e0*/  UISETP.NE.AND UP2, UPT, UR46, 0x1, UPT ;  /* 0x000000012e00788c */ /* 0x000fe4000bf45270 */
[----:B------:R-:W-:Y:S02]  /*43f0*/  UIMAD.WIDE.U32 UR26, UR14, UR44, URZ ;  /* 0x0000002c0e1a72a5 */ /* 0x000fe4000f8e00ff */
[----:B------:R-:W-:Y:S02]  /*4400*/  USEL UR4, UR37, UR51, !UP2 ;  /* 0x0000003325047287 */ /* 0x000fe4000d000000 */
[----:B------:R-:W-:Y:S02]  /*4410*/  UISETP.NE.AND UP0, UPT, UR15, 0x1, UPT ;  /* 0x000000010f00788c */ /* 0x000fe4000bf05270 */
[----:B------:R-:W-:Y:S02]  /*4420*/  UP2UR UR20, UPR, URZ, 0x2 ;  /* 0x00000002ff147883 */ /* 0x000fe40008000000 */
[----:B------:R-:W-:Y:S02]  /*4430*/  UISETP.NE.AND UP1, UPT, UR42, 0x1, UPT ;  /* 0x000000012a00788c */ /* 0x000fe4000bf25270 */
[----:B---3--:R-:W-:Y:S02]  /*4440*/  UIMAD.WIDE.U32 UR8, UR4, UR22, URZ ;  /* 0x00000016040872a5 */ /* 0x008fe4000f8e00ff */
[----:B------:R-:W-:Y:S01]  /*4450*/  USEL UR7, UR40, UR52, !UP0 ;  /* 0x0000003428077287 */ /* 0x000fe2000c000000 */
[----:B------:R-:W-:Y:S02]  /*4460*/  UMOV UR5, UR19 ;  /* 0x0000001300057c82 */ /* 0x000fe40008000000 */
[----:B------:R-:W-:Y:S02]  /*4470*/  USHF.R.U32.HI UR6, URZ, UR54, UR5 ;  /* 0x00000036ff067299 */ /* 0x000fe40008011605 */
[----:B------:R-:W-:Y:S02]  /*4480*/  UIMAD.WIDE.U32 UR10, UR7, UR22, URZ ;  /* 0x00000016070a72a5 */ /* 0x000fe4000f8e00ff */
[----:B------:R-:W-:Y:S02]  /*4490*/  USEL UR6, UR13, UR6, !UP2 ;  /* 0x000000060d067287 */ /* 0x000fe4000d000000 */
[----:B------:R-:W-:Y:S01]  /*44a0*/  UISETP.NE.AND UP2, UPT, UR16, URZ, UPT ;  /* 0x000000ff1000728c */ /* 0x000fe2000bf45270 */
[----:B------:R-:W-:Y:S02]  /*44b0*/  UMOV UR5, UR27 ;  /* 0x0000001b00057c82 */ /* 0x000fe40008000000 */
[----:B------:R-:W-:Y:S03]  /*44c0*/  USHF.R.U32.HI UR12, URZ, UR45, UR5 ;  /* 0x0000002dff0c7299 */ /* 0x000fe60008011605 */
[----:B------:R-:W-:Y:S02]  /*44d0*/  UMOV UR5, UR9 ;  /* 0x0000000900057c82 */ /* 0x000fe40008000000 */
[----:B------:R-:W-:Y:S03]  /*44e0*/  @UP1 USHF.R.U32.HI UR4, URZ, UR23, UR5 ;  /* 0x00000017ff041299 */ /* 0x000fe60008011605 */
[----:B------:R-:W-:Y:S01]  /*44f0*/  UMOV UR5, UR11 ;  /* 0x0000000b00057c82 */ /* 0x000fe20008000000 */
[----:B------:R-:W-:Y:S02]  /*4500*/  UIMAD UR4, UR42, UR4, URZ ;  /* 0x000000042a0472a4 */ /* 0x000fe4000f8e02ff */
[----:B------:R-:W-:Y:S02]  /*4510*/  @UP1 USHF.R.U32.HI UR7, URZ, UR23, UR5 ;  /* 0x00000017ff071299 */ /* 0x000fe40008011605 */
[----:B------:R-:W-:Y:S02]  /*4520*/  USEL UR5, UR14, UR12, !UP0 ;  /* 0x0000000c0e057287 */ /* 0x000fe4000c000000 */
[----:B------:R-:W-:Y:S02]  /*4530*/  UIMAD.WIDE.U32 UR10, UR6, UR22, URZ ;  /* 0x00000016060a72a5 */ /* 0x000fe4000f8e00ff */
[----:B------:R-:W-:Y:S02]  /*4540*/  UIMAD UR8, UR42, UR7, URZ ;  /* 0x000000072a0872a4 */ /* 0x000fe4000f8e02ff */
[----:B------:R-:W-:Y:S03]  /*4550*/  UISETP.GE.AND UP0, UPT, UR6, UR4, UPT ;  /* 0x000000040600728c */ /* 0x000fe6000bf06270 */
[----:B------:R-:W-:Y:S01]  /*4560*/  UMOV UR4, UR11 ;  /* 0x0000000b00047c82 */ /* 0x000fe20008000000 */
[----:B------:R-:W-:Y:S02]  /*4570*/  UISETP.GE.OR UP0, UPT, UR5, UR8, UP0 ;  /* 0x000000080500728c */ /* 0x000fe40008706670 */
[----:B------:R-:W-:Y:S02]  /*4580*/  USHF.R.U32.HI UR4, URZ, UR23, UR4 ;  /* 0x00000017ff047299 */ /* 0x000fe40008011604 */
[----:B------:R-:W-:Y:S02]  /*4590*/  UIMAD.WIDE.U32 UR8, UR5, UR22, URZ ;  /* 0x00000016050872a5 */ /* 0x000fe4000f8e00ff */
[----:B------:R-:W-:Y:S04]  /*45a0*/  USEL UR10, UR6, UR4, !UP1 ;  /* 0x00000004060a7287 */ /* 0x000fe8000c800000 */
[----:B------:R-:W-:Y:S01]  /*45b0*/  UIADD3 UR11, UPT, UPT, -UR10, URZ, URZ ;  /* 0x000000ff0a0b7290 */ /* 0x000fe2000fffe1ff */
[----:B------:R-:W-:Y:S02]  /*45c0*/  @!UP0 UMOV UR4, UR9 ;  /* 0x0000000900048c82 */ /* 0x000fe40008000000 */
[----:B------:R-:W-:Y:S02]  /*45d0*/  @!UP0 USHF.R.U32.HI UR4, URZ, UR23, UR4 ;  /* 0x00000017ff048299 */ /* 0x000fe40008011604 */
[----:B------:R-:W-:Y:S02]  /*45e0*/  UIMAD UR8, UR42, UR11, UR6 ;  /* 0x0000000b2a0872a4 */ /* 0x000fe4000f8e0206 */
[----:B------:R-:W-:Y:S02]  /*45f0*/  @!UP0 USEL UR4, UR5, UR4, !UP1 ;  /* 0x0000000405048287 */ /* 0x000fe4000c800000 */
[----:B------:R-:W-:Y:S02]  /*4600*/  UISETP.NE.AND UP1, UPT, UR20, URZ, UPT ;  /* 0x000000ff1400728c */ /* 0x000fe4000bf25270 */
[----:B------:R-:W-:Y:S02]  /*4610*/  @!UP0 UIMAD UR8, UR7, UR8, UR4 ;  /* 0x00000008070882a4 */ /* 0x000fe4000f8e0204 */
[----:B------:R-:W-:Y:S02]  /*4620*/  @!UP0 UIADD3 UR9, UPT, UPT, UR10, -UR4, URZ ;  /* 0x800000040a098290 */ /* 0x000fe4000fffe0ff */
[----:B------:R-:W-:Y:S02]  /*4630*/  UIADD3 UR4, UPT, UPT, -UR5, URZ, URZ ;  /* 0x000000ff05047290 */ /* 0x000fe4000fffe1ff */
[----:B------:R-:W-:Y:S02]  /*4640*/  UIADD3 UR7, UPT, UPT, -UR6, URZ, URZ ;  /* 0x000000ff06077290 */ /* 0x000fe4000fffe1ff */
[----:B------:R-:W-:Y:S02]  /*4650*/  @!UP0 UIMAD UR6, UR9, UR42, UR5 ;  /* 0x0000002a090682a4 */ /* 0x000fe4000f8e0205 */
[----:B------:R-:W-:Y:S02]  /*4660*/  UIMAD UR14, UR15, UR4, UR14 ;  /* 0x000000040f0e72a4 */ /* 0x000fe4000f8e020e */
[----:B------:R-:W-:Y:S01]  /*4670*/  UIMAD UR13, UR46, UR7, UR13 ;  /* 0x000000072e0d72a4 */ /* 0x000fe2000f8e020d */
[----:B------:R-:W-:Y:S02]  /*4680*/  @!UP0 UMOV UR5, UR8 ;  /* 0x0000000800058c82 */ /* 0x000fe40008000000 */
[----:B------:R-:W-:Y:S02]  /*4690*/  UIMAD UR14, UR5, UR15, UR14 ;  /* 0x0000000f050e72a4 */ /* 0x000fe4000f8e020e */
[----:B------:R-:W-:Y:S11]  /*46a0*/  UIMAD UR13, UR6, UR46, UR13 ;  /* 0x0000002e060d72a4 */ /* 0x000ff6000f8e020d */
[----:B------:R-:W-:Y:S01]  /*46b0*/  @!UPT UIADD3 URZ, UPT, UPT, URZ, URZ, URZ ;  /* 0x000000fffffff290 */ /* 0x000fe2000fffe0ff */
.L_x_77:
[----:B------:R-:W2:Y:S01]  /*46c0*/  @!UP3 LDCU.128 UR8, c[0x0][0xb10] ;  /* 0x00016200ff08b7ac */ /* 0x000ea20008000c00 */
[----:B------:R-:W-:Y:S02]  /*46d0*/  ISETP.NE.U32.AND P0, PT, RZ, UR38, PT ;  /* 0x00000026ff007c0c */ /* 0x000fe4000bf05070 */
[----:B------:R-:W-:Y:S02]  /*46e0*/  SHF.L.U32 R4, R11, 0x1f, RZ ;  /* 0x0000001f0b047819 */ /* 0x000fe400000006ff */
[----:B------:R-:W-:Y:S01]  /*46f0*/  ISETP.NE.AND.EX P0, PT, RZ, UR39, PT, P0 ;  /* 0x00000027ff007c0c */ /* 0x000fe2000bf05300 */
[----:B------:R-:W4:Y:S01]  /*4700*/  @!UP3 LDCU UR5, c[0x0][0xb0c] ;  /* 0x00016180ff05b7ac */ /* 0x000f220008000800 */
[----:B------:R-:W-:Y:S02]  /*4710*/  USHF.L.U32 UR35, UR30, 0x6, URZ ;  /* 0x000000061e237899 */ /* 0x000fe400080006ff */
[----:B------:R-:W-:Y:S02]  /*4720*/  USHF.L.U32 UR34, UR31, 0x8, URZ ;  /* 0x000000081f227899 */ /* 0x000fe400080006ff */
[----:B--2---:R-:W-:Y:S07]  /*4730*/  UIMAD.WIDE.U32 UR6, UR14, UR8, URZ ;  /* 0x000000080e0672a5 */ /* 0x004fee000f8e00ff */
[----:B------:R-:W-:Y:S01]  /*4740*/  @!UP3 UMOV UR4, UR7 ;  /* 0x000000070004bc82 */ /* 0x000fe20008000000 */
[----:B----4-:R-:W-:Y:S02]  /*4750*/  @!UP3 UISETP.NE.AND UP0, UPT, UR5, 0x1, UPT ;  /* 0x000000010500b88c */ /* 0x010fe4000bf05270 */
[----:B------:R-:W-:Y:S02]  /*4760*/  @!UP3 USHF.R.U32.HI UR4, URZ, UR9, UR4 ;  /* 0x00000009ff04b299 */ /* 0x000fe40008011604 */
[----:B------:R-:W-:Y:S02]  /*4770*/  UIMAD.WIDE.U32 UR6, UR13, UR11, URZ ;  /* 0x0000000b0d0672a5 */ /* 0x000fe4000f8e00ff */
[----:B------:R-:W-:Y:S02]  /*4780*/  @!UP3 USEL UR8, UR14, UR4, !UP0 ;  /* 0x000000040e08b287 */ /* 0x000fe4000c000000 */
[----:B------:R-:W-:Y:S03]  /*4790*/  @!UP3 UISETP.NE.AND UP0, UPT, UR10, 0x1, UPT ;  /* 0x000000010a00b88c */ /* 0x000fe6000bf05270 */
[----:B------:R-:W-:Y:S02]  /*47a0*/  @!UP3 UMOV UR6, UR7 ;  /* 0x000000070006bc82 */ /* 0x000fe40008000000 */
[----:B------:R-:W2:Y:S02]  /*47b0*/  @!UP3 LDCU UR4, c[0x0][0xb20] ;  /* 0x00016400ff04b7ac */ /* 0x000ea40008000800 */
[----:B--2---:R-:W-:Y:S04]  /*47c0*/  @!UP3 USHF.R.U32.HI UR6, URZ, UR4, UR6 ;  /* 0x00000004ff06b299 */ /* 0x004fe80008011606 */
[----:B------:R-:W-:Y:S04]  /*47d0*/  @!UP3 USEL UR6, UR13, UR6, !UP0 ;  /* 0x000000060d06b287 */ /* 0x000fe8000c000000 */
[----:B------:R-:W-:Y:S02]  /*47e0*/  @!UP3 UIADD3 UR4, UPT, UPT, -UR8, UR6, URZ ;  /* 0x000000060804b290 */ /* 0x000fe4000fffe1ff */
[----:B------:R-:W-:Y:S02]  /*47f0*/  @!UP3 UIADD3 UR6, UPT, UPT, UR8, -UR6, URZ ;  /* 0x800000060806b290 */ /* 0x000fe4000fffe0ff */
[----:B------:R-:W-:Y:S02]  /*4800*/  @!UP3 UIMAD UR14, UR4, UR5, UR14 ;  /* 0x00000005040eb2a4 */ /* 0x000fe4000f8e020e */
[----:B------:R-:W-:Y:S01]  /*4810*/  @!UP3 UIMAD UR13, UR6, UR10, UR13 ;  /* 0x0000000a060db2a4 */ /* 0x000fe2000f8e020d */
[----:B------:R-:W-:Y:S11]  /*4820*/  BRA.U UP4, `(.L_x_78) ;  /* 0x0000000104107547 */ /* 0x000ff6000b800000 */
[----:B-1----:R-:W-:Y:S04]  /*4830*/  MOV R0, UR41 ;  /* 0x0000002900007c02 */ /* 0x002fe80008000f00 */
[----:B------:R-:W-:Y:S04]  /*4840*/  SHF.L.U32 R5, R0, 0x1f, RZ ;  /* 0x0000001f00057819 */ /* 0x000fe800000006ff */
[----:B------:R-:W1:Y:S02]  /*4850*/  SYNCS.PHASECHK.TRANS64.TRYWAIT P1, [UR21+0x98], R5 ;  /* 0x00009805ff0075a7 */ /* 0x000e640008021115 */
[----:B-1----:R-:W-:Y:S05]  /*4860*/  @!P1 BRA `(.L_x_79) ;  /* 0x0000005400d49947 */ /* 0x002fea0003800000 */
.L_x_78:
[----:B------:R-:W-:Y:S05]  /*4870*/  BRA.U !UP6, `(.L_x_80) ;  /* 0x000000010e387547 */ /* 0x000fea000b800000 */
[----:B------:R-:W-:Y:S01]  /*4880*/  UPLOP3.LUT UP1, UPT, UPT, UPT, UP5, 0x80, 0x8 ;  /* 0x000000000008789c */ /* 0x000fe20003f2f050 */
[----:B-1----:R-:W-:Y:S01]  /*4890*/  HFMA2 R0, -RZ, RZ, 0, 5.9604644775390625e-08 ;  /* 0x00000001ff007431 */ /* 0x002fe200000001ff */
[----:B------:R-:W1:Y:S01]  /*48a0*/  LDCU.64 UR8, c[0x0][0x358] ;  /* 0x00006b00ff0877ac */ /* 0x000e620008000a00 */
[----:B------:R-:W-:Y:S03]  /*48b0*/  IMAD.MOV.U32 R85, RZ, RZ, 0x1 ;  /* 0x00000001ff557424 */ /* 0x000fe600078e00ff */
[----:B------:R-:W-:Y:S05]  /*48c0*/  PLOP3.LUT P1, PT, PT, PT, UP1, 0x80, 0x8 ;  /* 0x000000000008781c */ /* 0x000fea0003f2f018 */
[----:B------:R-:W2:Y:S01]  /*48d0*/  @UP1 LDCU.64 UR4, c[0x0][0x888] ;  /* 0x00011100ff0417ac */ /* 0x000ea20008000a00 */
[----:B------:R-:W-:Y:S07]  /*48e0*/  @UP1 UIMAD UR6, UR36, UR38, URZ ;  /* 0x00000026240612a4 */ /* 0x000fee000f8e02ff */
[----:B------:R-:W-:Y:S01]  /*48f0*/  @!P1 PRMT R85, R0, 0x7610, R85 ;  /* 0x0000761000559816 */ /* 0x000fe20000000055 */
[----:B--2---:R-:W-:Y:S06]  /*4900*/  @UP1 UIMAD.WIDE UR4, UR6, 0x4, UR4 ;  /* 0x00000004060418a5 */ /* 0x004fec000f8e0204 */
[----:B------:R-:W-:Y:S01]  /*4910*/  IMAD.U32 R6, RZ, RZ, UR4 ;  /* 0x00000004ff067e24 */ /* 0x000fe2000f8e00ff */
[----:B------:R-:W-:Y:S04]  /*4920*/  MOV R7, UR5 ;  /* 0x0000000500077c02 */ /* 0x000fe80008000f00 */
[----:B------:R-:W2:Y:S01]  /*4930*/  @!UP1 LDCU UR4, c[0x0][0x880] ;  /* 0x00011000ff0497ac */ /* 0x000ea20008000800 */
[----:B-1---5:R4:W5:Y:S02]  /*4940*/  @P1 LDG.E R41, desc[UR8][R6.64] ;  /* 0x0000000806291981 */ /* 0x022964000c1e1900 */
[----:B--2-4-:R-:W-:Y:S07]  /*4950*/  @!P1 IMAD.U32 R41, RZ, RZ, UR4 ;  /* 0x00000004ff299e24 */ /* 0x014fee000f8e00ff */
.L_x_80:
[----:B-----5:R-:W-:Y:S01]  /*4960*/  @!P0 FSETP.EQ.AND P2, PT, R41, RZ, PT ;  /* 0x000000ff2900820b */ /* 0x020fe20003f42000 */
[----:B------:R-:W-:Y:S01]  /*4970*/  @!UPT UIADD3 URZ, UPT, UPT, URZ, URZ, URZ ;  /* 0x000000fffffff290 */ /* 0x000fe2000fffe0ff */
[----:B------:R-:W-:Y:S11]  /*4980*/  @!P0 BRA `(.L_x_81) ;  /* 0x0000000000148947 */ /* 0x000ff60003800000 */
[----:B------:R-:W-:Y:S02]  /*4990*/  LOP3.LUT P0, RZ, R85, 0xff, RZ, 0xc0, !PT ;  /* 0x000000ff55ff7812 */ /* 0x000fe4000780c0ff */
[----:B------:R-:W-:Y:S04]  /*49a0*/  PLOP3.LUT P2, PT, PT, PT, UP1, 0x80, 0x8 ;  /* 0x000000000008781c */ /* 0x000fe80003f4f018 */
[----:B------:R-:W-:Y:S07]  /*49b0*/  PLOP3.LUT P2, PT, P2, PT, PT, 0x8, 0x80 ;  /* 0x000000000080781c */ /* 0x000fee000174e170 */
[----:B------:R-:W-:Y:S11]  /*49c0*/  @P0 FSETP.EQ.AND P2, PT, R41, RZ, PT ;  /* 0x000000ff2900020b */ /* 0x000ff60003f42000 */
[----:B------:R-:W-:Y:S02]  /*49d0*/  @!UPT UIADD3 URZ, UPT, UPT, URZ, URZ, URZ ;  /* 0x000000fffffff290 */ /* 0x000fe4000fffe0ff */
.L_x_81:
[----:B------:R-:W2:Y:S01]  /*49e0*/  SYNCS.PHASECHK.TRANS64.TRYWAIT P0, [UR21+0x70], R4 ;  /* 0x00007004ff0075a7 */ /* 0x000ea20008001115 */
[----:B------:R-:W-:Y:S04]  /*49f0*/  ELECT P1, URZ, PT ;  /* 0x0000000000ff782f */ /* 0x000fe80003820000 */
[----:B------:R-:W-:Y:S01]  /*4a00*/  PLOP3.LUT P1, PT, P2, P1, PT, 0xf2, 0x2f ;  /* 0x00000000002f781c */ /* 0x000fe20001723e72 */
[----:B------:R-:W-:Y:S01]  /*4a10*/  @!UPT UIADD3 URZ, UPT, UPT, URZ, URZ, URZ ;  /* 0x000000fffffff290 */ /* 0x000fe2000fffe0ff */
[----:B--2---:R-:W-:Y:S11]  /*4a20*/  @!P0 BRA `(.L_x_82) ;  /* 0x00000054007c8947 */ /* 0x004ff60003800000 */
.L_x_165:
[----:B------:R-:W-:Y:S01]  /*4a30*/  @!P1 IADD3 R2, P0, PT, R12, 0x580, RZ ;  /* 0x000005800c029810 */ /* 0x000fe20007f1e0ff */
[----:B------:R-:W-:Y:S01]  /*4a40*/  VOTEU.ALL UP0, P1 ;  /* 0x0000000000ff7886 */ /* 0x000fe20000800000 */
[----:B------:R-:W-:Y:S01]  /*4a50*/  UMOV UR6, 0x0 ;  /* 0x0000000000067882 */ /* 0x000fe20000000000 */
[----:B------:R-:W-:Y:S01]  /*4a60*/  UMOV UR7, 0x10000000 ;  /* 0x1000000000077882 */ /* 0x000fe20000000000 */
[----:B------:R-:W-:Y:S01]  /*4a70*/  @!P1 R2UR UR5, R2 ;  /* 0x00000000020592ca */ /* 0x000fe200000e0000 */
[----:B-1----:R-:W-:Y:S01]  /*4a80*/  @!P1 IMAD.X R0, RZ, RZ, R13, P0 ;  /* 0x000000ffff009224 */ /* 0x002fe200000e060d */
[----:B------:R-:W-:Y:S01]  /*4a90*/  @!UP0 UIADD3 UR32, UPT, UPT, UR21, 0x200, URZ ;  /* 0x0000020015208890 */ /* 0x000fe2000fffe0ff */
[----:B------:R-:W-:Y:S03]  /*4aa0*/  VOTEU.ALL UP0, P1 ;  /* 0x0000000000ff7886 */ /* 0x000fe60000800000 */
[----:B------:R-:W-:Y:S01]  /*4ab0*/  @!P1 R2UR UR4, R0 ;  /* 0x00000000000492ca */ /* 0x000fe200000e0000 */
[----:B------:R-:W-:Y:S06]  /*4ac0*/  @!P1 IMAD.MOV.U32 R0, RZ, RZ, 0x1000 ;  /* 0x00001000ff009424 */ /* 0x000fec00078e00ff */
[----:B------:R-:W-:Y:S06]  /*4ad0*/  IMAD.U32 R6, RZ, RZ, UR5 ;  /* 0x00000005ff067e24 */ /* 0x000fec000f8e00ff */
[----:B------:R-:W-:Y:S01]  /*4ae0*/  IMAD.U32 R7, RZ, RZ, UR4 ;  /* 0x00000004ff077e24 */ /* 0x000fe2000f8e00ff */
[----:B------:R-:W-:Y:S04]  /*4af0*/  @!P1 R2UR UR4, R6 ;  /* 0x00000000060492ca */ /* 0x000fe800000e0000 */
[----:B------:R-:W-:Y:S11]  /*4b00*/  @!P1 R2UR UR5, R7 ;  /* 0x00000000070592ca */ /* 0x000ff600000e0000 */
[----:B------:R-:W-:Y:S02]  /*4b10*/  @!UPT UIADD3 URZ, UPT, UPT, URZ, URZ, URZ ;  /* 0x000000fffffff290 */ /* 0x000fe4000fffe0ff */
[----:B------:R1:W-:Y:S01]  /*4b20*/  @!UP0 UTMALDG.3D [UR32], [UR4], desc[UR6] ;  /* 0x00000620040085b4 */ /* 0x0003e20008011000 */
[----:B------:R1:W-:Y:S01]  /*4b30*/  @!P1 SYNCS.ARRIVE.TRANS64.RED.A0TR RZ, [UR21+0x50], R0 ;  /* 0x00005000ffff99a7 */ /* 0x0003e20008300415 */
[----:B------:R-:W-:Y:S01]  /*4b40*/  SYNCS.ARRIVE.TRANS64.RED.A1T0 RZ, [UR50], RZ ;  /* 0x000000ffffff79a7 */ /* 0x000fe20008100432 */
[----:B------:R-:W2:Y:S02]  /*4b50*/  SYNCS.PHASECHK.TRANS64.TRYWAIT P0, [UR21+0x78], R4 ;  /* 0x00007804ff0075a7 */ /* 0x000ea40008001115 */
[----:B-12---:R-:W-:Y:S05]  /*4b60*/  @!P0 BRA `(.L_x_83) ;  /* 0x0000005400448947 */ /* 0x006fea0003800000 */
.L_x_167:
[----:B------:R-:W-:Y:S01]  /*4b70*/  @!P1 IADD3 R2, P0, PT, R12, 0x580, RZ ;  /* 0x000005800c029810 */ /* 0x000fe20007f1e0ff */
[----:B------:R-:W-:Y:S01]  /*4b80*/  VOTEU.ALL UP0, P1 ;  /* 0x0000000000ff7886 */ /* 0x000fe20000800000 */
[----:B------:R-:W-:Y:S01]  /*4b90*/  UMOV UR6, 0x0 ;  /* 0x0000000000067882 */ /* 0x000fe20000000000 */
[----:B------:R-:W-:Y:S01]  /*4ba0*/  UMOV UR7, 0x10000000 ;  /* 0x1000000000077882 */ /* 0x000fe20000000000 */
[----:B------:R-:W-:Y:S01]  /*4bb0*/  @!P1 R2UR UR5, R2 ;  /* 0x00000000020592ca */ /* 0x000fe200000e0000 */
[----:B------:R-:W-:Y:S01]  /*4bc0*/  @!P1 IMAD.X R0, RZ, RZ, R13, P0 ;  /* 0x000000ffff009224 */ /* 0x000fe200000e060d */
[----:B------:R-:W-:Y:S02]  /*4bd0*/  @!UP0 UIADD3 UR26, UPT, UPT, UR34, 0x40, URZ ;  /* 0x00000040221a8890 */ /* 0x000fe4000fffe0ff */
[----:B------:R-:W-:Y:S02]  /*4be0*/  @!UP0 UIADD3 UR24, UPT, UPT, UR21, 0x1200, URZ ;  /* 0x0000120015188890 */ /* 0x000fe4000fffe0ff */
[----:B------:R-:W-:Y:S01]  /*4bf0*/  @!P1 R2UR UR4, R0 ;  /* 0x00000000000492ca */ /* 0x000fe200000e0000 */
[----:B------:R-:W-:Y:S01]  /*4c00*/  VOTEU.ALL UP0, P1 ;  /* 0x0000000000ff7886 */ /* 0x000fe20000800000 */
[----:B------:R-:W-:Y:S01]  /*4c10*/  @!P1 IMAD.MOV.U32 R0, RZ, RZ, 0x1000 ;  /* 0x00001000ff009424 */ /* 0x000fe200078e00ff */
[----:B------:R-:W-:Y:S01]  /*4c20*/  UMOV UR27, UR35 ;  /* 0x00000023001b7c82 */ /* 0x000fe20008000000 */
[----:B------:R-:W-:Y:S03]  /*4c30*/  UMOV UR28, UR36 ;  /* 0x00000024001c7c82 */ /* 0x000fe60008000000 */
        /* <DEDUP_REMOVED lines=8> */
[----:B------:R-:W4:Y:S02]  /*4cc0*/  SYNCS.PHASECHK.TRANS64.TRYWAIT P0, [UR21+0x80], R4 ;  /* 0x00008004ff0075a7 */ /* 0x000f240008001115 */
[----:B--2-4-:R-:W-:Y:S05]  /*4cd0*/  @!P0 BRA `(.L_x_84) ;  /* 0x0000005400008947 */ /* 0x014fea0003800000 */
.L_x_169:
[----:B------:R-:W-:Y:S01]  /*4ce0*/  @!P1 IADD3 R2, P0, PT, R12, 0x580, RZ ;  /* 0x000005800c029810 */ /* 0x000fe20007f1e0ff */
[----:B------:R-:W-:Y:S01]  /*4cf0*/  VOTEU.ALL UP0, P1 ;  /* 0x0000000000ff7886 */ /* 0x000fe20000800000 */
[----:B------:R-:W-:Y:S01]  /*4d00*/  UMOV UR6, 0x0 ;  /* 0x0000000000067882 */ /* 0x000fe20000000000 */
[----:B------:R-:W-:Y:S01]  /*4d10*/  UMOV UR7, 0x10000000 ;  /* 0x1000000000077882 */ /* 0x000fe20000000000 */
[----:B------:R-:W-:Y:S01]  /*4d20*/  @!P1 R2UR UR5, R2 ;  /* 0x00000000020592ca */ /* 0x000fe200000e0000 */
[----:B------:R-:W-:Y:S01]  /*4d30*/  @!P1 IMAD.X R0, RZ, RZ, R13, P0 ;  /* 0x000000ffff009224 */ /* 0x000fe200000e060d */
[----:B------:R-:W-:Y:S01]  /*4d40*/  @!UP0 UIADD3 UR18, UPT, UPT, UR34, 0x80, URZ ;  /* 0x0000008022128890 */ /* 0x000fe2000fffe0ff */
[----:B------:R-:W-:Y:S01]  /*4d50*/  VIADD R10, R10, 0x1 ;  /* 0x000000010a0a7836 */ /* 0x000fe20000000000 */
        /* <DEDUP_REMOVED lines=16> */
.L_x_171:
[----:B------:R-:W-:Y:S01]  /*4e60*/  @!P1 IADD3 R2, P0, PT, R12, 0x580, RZ ;  /* 0x000005800c029810 */ /* 0x000fe20007f1e0ff */
[----:B------:R-:W-:Y:S01]  /*4e70*/  VOTEU.ALL UP0, P1 ;  /* 0x0000000000ff7886 */ /* 0x000fe20000800000 */
[----:B------:R-:W-:Y:S01]  /*4e80*/  UMOV UR6, 0x0 ;  /* 0x0000000000067882 */ /* 0x000fe20000000000 */
[----:B------:R-:W-:Y:S01]  /*4e90*/  UMOV UR7, 0x10000000 ;  /* 0x1000000000077882 */ /* 0x000fe20000000000 */
[----:B------:R-:W-:Y:S01]  /*4ea0*/  @!P1 R2UR UR5, R2 ;  /* 0x00000000020592ca */ /* 0x000fe200000e0000 */
[----:B------:R-:W-:Y:S01]  /*4eb0*/  @!P1 IMAD.X R0, RZ, RZ, R13, P0 ;  /* 0x000000ffff009224 */ /* 0x000fe200000e060d */
[----:B------:R-:W-:Y:S01]  /*4ec0*/  @!UP0 UIADD3 UR10, UPT, UPT, UR34, 0xc0, URZ ;  /* 0x000000c0220a8890 */ /* 0x000fe2000fffe0ff */
[----:B------:R-:W-:Y:S01]  /*4ed0*/  R2UR UR16, R87 ;  /* 0x00000000571072ca */ /* 0x000fe200000e0000 */
[----:B------:R-:W-:Y:S01]  /*4ee0*/  @!UP0 UIADD3 UR8, UPT, UPT, UR21, 0x3200, URZ ;  /* 0x0000320015088890 */ /* 0x000fe2000fffe0ff */
[----:B------:R-:W-:Y:S01]  /*4ef0*/  ISETP.NE.AND P0, PT, R10, 0x2, PT ;  /* 0x000000020a00780c */ /* 0x000fe20003f05270 */
[----:B------:R-:W-:Y:S01]  /*4f00*/  @!UP0 UIADD3 UR9, UPT, UPT, UR21, 0x68, URZ ;  /* 0x0000006815098890 */ /* 0x000fe2000fffe0ff */
[----:B------:R-:W-:Y:S01]  /*4f10*/  @!P1 R2UR UR4, R0 ;  /* 0x00000000000492ca */ /* 0x000fe200000e0000 */
[----:B------:R-:W-:Y:S01]  /*4f20*/  VOTEU.ALL UP0, P1 ;  /* 0x0000000000ff7886 */ /* 0x000fe20000800000 */
[----:B------:R-:W-:Y:S01]  /*4f30*/  UMOV UR11, UR35 ;  /* 0x00000023000b7c82 */ /* 0x000fe20008000000 */
[----:B------:R-:W-:Y:S01]  /*4f40*/  UMOV UR12, UR36 ;  /* 0x00000024000c7c82 */ /* 0x000fe20008000000 */
[----:B------:R-:W-:Y:S01]  /*4f50*/  SEL R0, RZ, 0x1, P0 ;  /* 0x00000001ff007807 */ /* 0x000fe20000000000 */
[----:B------:R-:W-:Y:S01]  /*4f60*/  UIADD3 UR30, UPT, UPT, UR14, UR59, URZ ;  /* 0x0000003b0e1e7290 */ /* 0x000fe2000fffe0ff */
[----:B-1----:R-:W-:Y:S01]  /*4f70*/  IMAD.U32 R4, RZ, RZ, UR5 ;  /* 0x00000005ff047e24 */ /* 0x002fe2000f8e00ff */
[----:B------:R-:W-:Y:S01]  /*4f80*/  LOP3.LUT R11, R11, 0x1, RZ, 0x3c, !PT ;  /* 0x000000010b0b7812 */ /* 0x000fe200078e3cff */
[----:B------:R-:W-:Y:S01]  /*4f90*/  UMOV UR36, UR29 ;  /* 0x0000001d00247c82 */ /* 0x000fe20008000000 */
[----:B------:R-:W-:Y:S01]  /*4fa0*/  LOP3.LUT R9, R9, R0, RZ, 0x3c, !PT ;  /* 0x0000000009097212 */ /* 0x000fe200078e3cff */
[----:B------:R-:W-:Y:S01]  /*4fb0*/  UIADD3 UR31, UPT, UPT, UR13, UR16, URZ ;  /* 0x000000100d1f7290 */ /* 0x000fe2000fffe0ff */
[----:B------:R-:W-:Y:S01]  /*4fc0*/  SEL R10, R10, RZ, P0 ;  /* 0x000000ff0a0a7207 */ /* 0x000fe20000000000 */
[----:B------:R-:W-:Y:S01]  /*4fd0*/  UPLOP3.LUT UP4, UPT, UPT, UPT, UPT, 0x80, 0x8 ;  /* 0x000000000008789c */ /* 0x000fe20003f8f070 */
[----:B------:R-:W-:Y:S01]  /*4fe0*/  IMAD.U32 R5, RZ, RZ, UR4 ;  /* 0x00000004ff057e24 */ /* 0x000fe2000f8e00ff */
[----:B------:R-:W-:Y:S04]  /*4ff0*/  @!P1 R2UR UR4, R4 ;  /* 0x00000000040492ca */ /* 0x000fe800000e0000 */
[----:B------:R-:W-:Y:S11]  /*5000*/  @!P1 R2UR UR5, R5 ;  /* 0x00000000050592ca */ /* 0x000ff600000e0000 */
[----:B------:R-:W-:Y:S02]  /*5010*/  @!UPT UIADD3 URZ, UPT, UPT, URZ, URZ, URZ ;  /* 0x000000fffffff290 */ /* 0x000fe4000fffe0ff */
[----:B------:R1:W-:Y:S01]  /*5020*/  @!UP0 UTMALDG.3D [UR8], [UR4], desc[UR6] ;  /* 0x00000608040085b4 */ /* 0x0003e20008011000 */
[----:B------:R1:W-:Y:S01]  /*5030*/  @!P1 SYNCS.ARRIVE.TRANS64.RED.A0TR RZ, [UR21+0x68], R3 ;  /* 0x00006803ffff99a7 */ /* 0x0003e20008300415 */
[----:B------:R-:W-:Y:S01]  /*5040*/  SYNCS.ARRIVE.TRANS64.RED.A1T0 RZ, [UR43], RZ ;  /* 0x000000ffffff79a7 */ /* 0x000fe2000810042b */
[----:B------:R-:W-:Y:S05]  /*5050*/  BRA.U UP2, `(.L_x_86) ;  /* 0xfffffff1025c7547 */ /* 0x000fea000b83ffff */
[----:B-1----:R-:W-:-:S04]  /*5060*/  SHF.L.U32 R3, R11, 0x1f, RZ ;  /* 0x0000001f0b037819 */ /* 0x002fc800000006ff */
[----:B------:R-:W1:Y:S02]  /*5070*/  SYNCS.PHASECHK.TRANS64.TRYWAIT P0, [UR21+0x70], R3 ;  /* 0x00007003ff0075a7 */ /* 0x000e640008001115 */
[----:B-1----:R-:W-:Y:S05]  /*5080*/  @!P0 BRA `(.L_x_87) ;  /* 0x0000005000448947 */ /* 0x002fea0003800000 */
.L_x_173:
[----:B------:R-:W2:Y:S02]  /*5090*/  SYNCS.PHASECHK.TRANS64.TRYWAIT P0, [UR21+0x78], R3 ;  /* 0x00007803ff0075a7 */ /* 0x000ea40008001115 */
[----:B--2---:R-:W-:Y:S05]  /*50a0*/  @!P0 BRA `(.L_x_88) ;  /* 0x0000005000548947 */ /* 0x004fea0003800000 */
.L_x_175:
[----:B------:R-:W2:Y:S02]  /*50b0*/  SYNCS.PHASECHK.TRANS64.TRYWAIT P0, [UR21+0x80], R3 ;  /* 0x00008003ff0075a7 */ /* 0x000ea40008001115 */
[----:B--2---:R-:W-:Y:S05]  /*50c0*/  @!P0 BRA `(.L_x_89) ;  /* 0x0000005000648947 */ /* 0x004fea0003800000 */
.L_x_177:
[----:B-1----:R-:W-:-:S07]  /*50d0*/  MOV R0, UR21 ;  /* 0x0000001500007c02 */ /* 0x002fce0008000f00 */
.L_x_90:
[----:B-1----:R-:W-:-:S04]  /*50e0*/  SHF.L.U32 R3, R11, 0x1f, RZ ;  /* 0x0000001f0b037819 */ /* 0x002fc800000006ff */
[----:B------:R1:W2:Y:S03]  /*50f0*/  SYNCS.PHASECHK.TRANS64.TRYWAIT P0, [R0+URZ+0x88], R3 ;  /* 0x00008803000075a7 */ /* 0x0002a600080011ff */
[----:B--2---:R-:W-:Y:S05]  /*5100*/  @!P0 NANOSLEEP.SYNCS 0x989680 ;  /* 0x009896800000895d */ /* 0x004fea0003900000 */
[----:B------:R-:W2:Y:S02]  /*5110*/  @!P0 SYNCS.PHASECHK.TRANS64 P0, [R0+URZ+0x88], R3 ;  /* 0x00008803000085a7 */ /* 0x000ea400080010ff */
[----:B--23--:R-:W-:Y:S05]  /*5120*/  @P0 EXIT ;  /* 0x000000000000094d */ /* 0x00cfea0003800000 */
[----:B------:R-:W-:Y:S05]  /*5130*/  BRA `(.L_x_90) ;  /* 0xfffffffc00e87947 */ /* 0x000fea000383ffff */
.L_x_75:
[----:B------:R-:W-:-:S06]  /*5140*/  UISETP.GE.AND UP0, UPT, UR18, 0x4, UPT ;  /* 0x000000041200788c */ /* 0x000fcc000bf06270 */
[----:B------:R-:W-:-:S13]  /*5150*/  PLOP3.LUT P0, PT, PT, PT, UP0, 0x80, 0x8 ;  /* 0x000000000008781c */ /* 0x000fda0003f0f008 */
[----:B-1----:R-:W-:Y:S05]  /*5160*/  @!P0 EXIT ;  /* 0x000000000000894d */ /* 0x002fea0003800000 */
[----:B------:R-:W1:Y:S08]  /*5170*/  S2UR UR4, SR_CgaCtaId ;  /* 0x00000000000479c3 */ /* 0x000e700000008800 */
[----:B------:R-:W-:Y:S01]  /*5180*/  BAR.SYNC.DEFER_BLOCKING 0x6, 0xa0 ;  /* 0x0182800000007b1d */ /* 0x000fe20000010000 */
[C---:B------:R-:W-:Y:S01]  /*5190*/  IMAD.SHL.U32 R7, R95.reuse, 0x40, RZ ;  /* 0x000000405f077824 */ /* 0x040fe200078e00ff */
[C---:B------:R-:W-:Y:S01]  /*51a0*/  LOP3.LUT R97, R95.reuse, 0x60, RZ, 0xc0, !PT ;  /* 0x000000605f617812 */ /* 0x040fe200078ec0ff */
[----:B------:R-:W-:-:S02]  /*51b0*/  IMAD.SHL.U32 R4, R95, 0x20, RZ ;  /* 0x000000205f047824 */ /* 0x000fc400078e00ff */
[----:B------:R-:W-:Y:S02]  /*51c0*/  HFMA2 R36, -RZ, RZ, 0, 0 ;  /* 0x00000000ff247431 */ /* 0x000fe400000001ff */
[----:B------:R-:W-:Y:S01]  /*51d0*/  IMAD.SHL.U32 R6, R95, 0x2, RZ ;  /* 0x000000025f067824 */ /* 0x000fe200078e00ff */
[----:B------:R-:W-:Y:S01]  /*51e0*/  UMOV UR44, 0x400 ;  /* 0x00000400002c7882 */ /* 0x000fe20000000000 */
[----:B------:R-:W2:Y:S01]  /*51f0*/  LDC.64 R82, c[0x0][0x8b0] ;  /* 0x00022c00ff527b82 */ /* 0x000ea20000000a00 */
[----:B------:R-:W-:Y:S01]  /*5200*/  LOP3.LUT R5, R7, 0x180, RZ, 0xc0, !PT ;  /* 0x0000018007057812 */ /* 0x000fe200078ec0ff */
[----:B------:R-:W-:Y:S01]  /*5210*/  IMAD.U32 R37, R95, 0x10000, RZ ;  /* 0x000100005f257824 */ /* 0x000fe200078e00ff */
[----:B------:R-:W-:Y:S01]  /*5220*/  LOP3.LUT R4, R4, 0xc00, RZ, 0xc0, !PT ;  /* 0x00000c0004047812 */ /* 0x000fe200078ec0ff */
[----:B------:R-:W-:Y:S01]  /*5230*/  IMAD.MOV.U32 R94, RZ, RZ, RZ ;  /* 0x000000ffff5e7224 */ /* 0x000fe200078e00ff */
[----:B------:R-:W-:Y:S01]  /*5240*/  LOP3.LUT R6, R5, 0x20, R6, 0xf8, !PT ;  /* 0x0000002005067812 */ /* 0x000fe200078ef806 */
[----:B------:R-:W-:Y:S01]  /*5250*/  IMAD.SHL.U32 R5, R95, 0x8, RZ ;  /* 0x000000085f057824 */ /* 0x000fe200078e00ff */
[----:B------:R-:W-:Y:S01]  /*5260*/  LOP3.LUT R4, R4, 0x40, R7, 0xf8, !PT ;  /* 0x0000004004047812 */ /* 0x000fe200078ef807 */
[----:B------:R-:W3:Y:S01]  /*5270*/  LDC.64 R80, c[0x0][0x8a8] ;  /* 0x00022a00ff507b82 */ /* 0x000ee20000000a00 */
[----:B------:R-:W-:Y:S01]  /*5280*/  LOP3.LUT R37, R37, 0x600000, RZ, 0xc0, !PT ;  /* 0x0060000025257812 */ /* 0x000fe200078ec0ff */
[----:B------:R-:W-:Y:S01]  /*5290*/  IMAD.MOV.U32 R89, RZ, RZ, RZ ;  /* 0x000000ffff597224 */ /* 0x000fe200078e00ff */
[----:B------:R-:W-:-:S02]  /*52a0*/  LOP3.LUT R95, R95, 0x2, RZ, 0xc0, !PT ;  /* 0x000000025f5f7812 */ /* 0x000fc400078ec0ff */
[----:B------:R-:W-:Y:S02]  /*52b0*/  CS2R R92, SRZ ;  /* 0x00000000005c7805 */ /* 0x000fe4000001ff00 */
[----:B------:R-:W-:Y:S01]  /*52c0*/  LOP3.LUT R5, R6, 0x30, R5, 0x78, !PT ;  /* 0x0000003006057812 */ /* 0x000fe200078e7805 */
[----:B------:R-:W4:Y:S01]  /*52d0*/  LDCU UR57, c[0x0][0x370] ;  /* 0x00006e00ff3977ac */ /* 0x000f220008000800 */
[----:B------:R-:W-:Y:S01]  /*52e0*/  LOP3.LUT R4, R4, 0x200, R7, 0xf8, !PT ;  /* 0x0000020004047812 */ /* 0x000fe200078ef807 */
[----:B------:R-:W-:Y:S01]  /*52f0*/  IMAD.MOV R90, RZ, RZ, -R95 ;  /* 0x000000ffff5a7224 */ /* 0x000fe200078e0a5f */
[----:B------:R-:W-:Y:S01]  /*5300*/  MOV R91, RZ ;  /* 0x000000ff005b7202 */ /* 0x000fe20000000f00 */
[----:B-1----:R-:W-:Y:S01]  /*5310*/  ULEA UR44, UR4, UR44, 0x18 ;  /* 0x0000002c042c7291 */ /* 0x002fe2000f8ec0ff */
[----:B------:R-:W-:Y:S01]  /*5320*/  LOP3.LUT R84, R4, R5, RZ, 0xfc, !PT ;  /* 0x0000000504547212 */ /* 0x000fe200078efcff */
[----:B------:R-:W1:Y:S02]  /*5330*/  LDCU.64 UR62, c[0x0][0x348] ;  /* 0x00006900ff3e77ac */ /* 0x000e640008000a00 */
[----:B------:R-:W-:-:S02]  /*5340*/  UIADD3 UR4, UPT, UPT, UR44, 0x4200, URZ ;  /* 0x000042002c047890 */ /* 0x000fc4000fffe0ff */
[----:B------:R-:W-:-:S03]  /*5350*/  UIADD3 UR5, UPT, UPT, UR44, 0x200, URZ ;  /* 0x000002002c057890 */ /* 0x000fc6000fffe0ff */
[----:B------:R-:W4:Y:S01]  /*5360*/  LDS R0, [UR44+0x150] ;  /* 0x0001502cff007984 */ /* 0x000f220008000800 */
[----:B------:R-:W1:Y:S01]  /*5370*/  LDCU UR43, c[0x0][0xb0c] ;  /* 0x00016180ff2b77ac */ /* 0x000e620008000800 */
[----:B------:R-:W-:Y:S02]  /*5380*/  IMAD.U32 R96, RZ, RZ, UR4 ;  /* 0x00000004ff607e24 */ /* 0x000fe4000f8e00ff */
[----:B------:R-:W-:Y:S01]  /*5390*/  IMAD.U32 R98, RZ, RZ, UR5 ;  /* 0x00000005ff627e24 */ /* 0x000fe2000f8e00ff */
[----:B------:R-:W1:Y:S01]  /*53a0*/  LDCU UR39, c[0x0][0xb30] ;  /* 0x00016600ff2777ac */ /* 0x000e620008000800 */
[----:B------:R-:W1:Y:S01]  /*53b0*/  LDCU.64 UR46, c[0x0][0x888] ;  /* 0x00011100ff2e77ac */ /* 0x000e620008000a00 */
[----:B------:R-:W1:Y:S01]  /*53c0*/  LDCU.64 UR40, c[0x0][0xb28] ;  /* 0x00016500ff2877ac */ /* 0x000e620008000a00 */
[----:B------:R-:W1:Y:S01]  /*53d0*/  LDCU.64 UR60, c[0x0][0x890] ;  /* 0x00011200ff3c77ac */ /* 0x000e620008000a00 */
[----:B------:R-:W1:Y:S01]  /*53e0*/  LDCU.128 UR52, c[0x0][0xb10] ;  /* 0x00016200ff3477ac */ /* 0x000e620008000c00 */
[----:B------:R-:W1:Y:S02]  /*53f0*/  LDCU UR56, c[0x0][0x374] ;  /* 0x00006e80ff3877ac */ /* 0x000e640008000800 */
[----:B-1234-:R-:W-:-:S07]  /*5400*/  IMAD.IADD R37, R0, 0x1, R37 ;  /* 0x0000000100257824 */ /* 0x01efce00078e0225 */
.L_x_132:
[C---:B------:R-:W-:Y:S02]  /*5410*/  LEA R3, R89.reuse, UR44, 0x3 ;  /* 0x0000002c59037c11 */ /* 0x040fe4000f8e18ff */
[----:B------:R-:W-:Y:S02]  /*5420*/  SHF.L.U32 R0, R92, 0x1f, RZ ;  /* 0x0000001f5c007819 */ /* 0x000fe400000006ff */
[----:B------:R-:W-:Y:S02]  /*5430*/  LEA R5, R89, UR44, 0x4 ;  /* 0x0000002c59057c11 */ /* 0x000fe4000f8e20ff */
[----:B-1----:R-:W1:Y:S02]  /*5440*/  SYNCS.PHASECHK.TRANS64.TRYWAIT P0, [R3+URZ+0xa0], R0 ;  /* 0x0000a000030075a7 */ /* 0x002e6400080011ff */
[----:B-1----:R-:W-:Y:S05]  /*5450*/  @!P0 BRA `(.L_x_91) ;  /* 0x0000004c00988947 */ /* 0x002fea0003800000 */
.L_x_178:
[----:B------:R-:W2:Y:S01]  /*5460*/  LDS.128 R4, [R5+0x130] ;  /* 0x0001300005047984 */ /* 0x000ea20000000c00 */
[----:B------:R-:W-:Y:S01]  /*5470*/  UISETP.GE.AND UP0, UPT, UR42, 0x1, UPT ;  /* 0x000000012a00788c */ /* 0x000fe2000bf06270 */
[----:B------:R-:W-:Y:S01]  /*5480*/  @!PT LDS RZ, [RZ] ;  /* 0x00000000fffff984 */ /* 0x000fe20000000800 */
[----:B------:R-:W-:Y:S01]  /*5490*/  @!PT LDS RZ, [RZ] ;  /* 0x00000000fffff984 */ /* 0x000fe20000000800 */
[----:B------:R-:W-:Y:S01]  /*54a0*/  @!PT LDS RZ, [RZ] ;  /* 0x00000000fffff984 */ /* 0x000fe20000000800 */
[----:B------:R-:W-:Y:S01]  /*54b0*/  @!PT LDS RZ, [RZ] ;  /* 0x00000000fffff984 */ /* 0x000fe20000000800 */
[----:B------:R3:W-:Y:S06]  /*54c0*/  MEMBAR.ALL.CTA ;  /* 0x0000000000007992 */ /* 0x0007ec0000008000 */
[----:B---3--:R-:W3:Y:S01]  /*54d0*/  FENCE.VIEW.ASYNC.S ;  /* 0x00000000000073c6 */ /* 0x008ee20000000000 */
[----:B--2---:R-:W-:Y:S11]  /*54e0*/  LOP3.LUT P0, RZ, R6, 0x1, RZ, 0xc0, !PT ;  /* 0x0000000106ff7812 */ /* 0x004ff6000780c0ff */
[----:B------:R-:W-:Y:S02]  /*54f0*/  @!UPT UIADD3 URZ, UPT, UPT, URZ, URZ, URZ ;  /* 0x000000fffffff290 */ /* 0x000fe4000fffe0ff */
[----:B---3--:R-:W-:Y:S01]  /*5500*/  VOTEU.ANY UP1, P0 ;  /* 0x0000000000ff7886 */ /* 0x008fe20000020100 */
[----:B------:R-:W-:Y:S01]  /*5510*/  PLOP3.LUT P0, PT, PT, PT, UP1, 0x80, 0x8 ;  /* 0x000000000008781c */ /* 0x000fe20003f0f018 */
[----:B------:R-:W-:Y:S11]  /*5520*/  UP2UR UR45, UPR, URZ, 0x2 ;  /* 0x00000002ff2d7883 */ /* 0x000ff60008000000 */
[----:B------:R-:W-:Y:S01]  /*5530*/  @!UPT UIADD3 URZ, UPT, UPT, URZ, URZ, URZ ;  /* 0x000000fffffff290 */ /* 0x000fe2000fffe0ff */
[----:B-1----:R-:W-:Y:S02]  /*5540*/  @P0 SHF.R.U32.HI R0, RZ, 0x10, R5 ;  /* 0x00000010ff000819 */ /* 0x002fe40000011605 */
        /* <DEDUP_REMOVED lines=12> */
[----:B------:R-:W2:Y:S01]  /*5610*/  LDCU UR12, c[0x0][0xb20] ;  /* 0x00016400ff0c77ac */ /* 0x000ea20008000800 */
[----:B------:R-:W-:Y:S02]  /*5620*/  UIMAD.WIDE.U32 UR4, UR56, UR55, URZ ;  /* 0x00000037380472a5 */ /* 0x000fe4000f8e00ff */
[----:B------:R-:W-:Y:S02]  /*5630*/  UIMAD.WIDE.U32 UR6, UR57, UR52, URZ ;  /* 0x00000034390672a5 */ /* 0x000fe4000f8e00ff */
[----:B------:R-:W-:Y:S02]  /*5640*/  UISETP.NE.AND UP0, UPT, UR54, 0x1, UPT ;  /* 0x000000013600788c */ /* 0x000fe4000bf05270 */
[----:B------:R-:W-:Y:S02]  /*5650*/  UIMAD.WIDE.U32 UR8, UR37, UR55, URZ ;  /* 0x00000037250872a5 */ /* 0x000fe4000f8e00ff */
[----:B------:R-:W-:Y:S02]  /*5660*/  UIMAD.WIDE.U32 UR10, UR38, UR52, URZ ;  /* 0x00000034260a72a5 */ /* 0x000fe4000f8e00ff */
[----:B------:R-:W-:Y:S02]  /*5670*/  UISETP.NE.AND UP1, UPT, UR43, 0x1, UPT ;  /* 0x000000012b00788c */ /* 0x000fe4000bf25270 */
[----:B------:R-:W-:Y:S01]  /*5680*/  UISETP.NE.AND UP2, UPT, UR42, 0x1, UPT ;  /* 0x000000012a00788c */ /* 0x000fe2000bf45270 */
[----:B------:R-:W-:Y:S02]  /*5690*/  UMOV UR4, UR5 ;  /* 0x0000000500047c82 */ /* 0x000fe40008000000 */
[----:B--2---:R-:W-:Y:S03]  /*56a0*/  USHF.R.U32.HI UR5, URZ, UR12, UR4 ;  /* 0x0000000cff057299 */ /* 0x004fe60008011604 */
[----:B------:R-:W-:Y:S02]  /*56b0*/  UMOV UR4, UR7 ;  /* 0x0000000700047c82 */ /* 0x000fe40008000000 */
[----:B------:R-:W-:Y:S02]  /*56c0*/  USHF.R.U32.HI UR7, URZ, UR53, UR4 ;  /* 0x00000035ff077299 */ /* 0x000fe40008011604 */
[----:B------:R-:W-:Y:S02]  /*56d0*/  USEL UR4, UR56, UR5, !UP0 ;  /* 0x0000000538047287 */ /* 0x000fe4000c000000 */
[----:B------:R-:W-:Y:S01]  /*56e0*/  USEL UR7, UR57, UR7, !UP1 ;  /* 0x0000000739077287 */ /* 0x000fe2000c800000 */
[----:B------:R-:W-:Y:S01]  /*56f0*/  UMOV UR5, UR9 ;  /* 0x0000000900057c82 */ /* 0x000fe20008000000 */
[----:B------:R-:W-:Y:S02]  /*5700*/  UIMAD.WIDE.U32 UR8, UR4, UR40, URZ ;  /* 0x00000028040872a5 */ /* 0x000fe4000f8e00ff */
[----:B------:R-:W-:Y:S03]  /*5710*/  USHF.R.U32.HI UR6, URZ, UR12, UR5 ;  /* 0x0000000cff067299 */ /* 0x000fe60008011605 */
[----:B------:R-:W-:Y:S01]  /*5720*/  UMOV UR5, UR11 ;  /* 0x0000000b00057c82 */ /* 0x000fe20008000000 */
[----:B------:R-:W-:Y:S02]  /*5730*/  UIMAD.WIDE.U32 UR10, UR7, UR40, URZ ;  /* 0x00000028070a72a5 */ /* 0x000fe4000f8e00ff */
[----:B------:R-:W-:Y:S02]  /*5740*/  USHF.R.U32.HI UR12, URZ, UR53, UR5 ;  /* 0x00000035ff0c7299 */ /* 0x000fe40008011605 */
[----:B------:R-:W-:Y:S01]  /*5750*/  USEL UR6, UR37, UR6, !UP0 ;  /* 0x0000000625067287 */ /* 0x000fe2000c000000 */
[----:B------:R-:W-:Y:S02]  /*5760*/  UMOV UR5, UR9 ;  /* 0x0000000900057c82 */ /* 0x000fe40008000000 */
[----:B------:R-:W-:Y:S01]  /*5770*/  UMOV UR10, UR11 ;  /* 0x0000000b000a7c82 */ /* 0x000fe20008000000 */
[----:B------:R-:W-:Y:S02]  /*5780*/  @UP2 USHF.R.U32.HI UR4, URZ, UR41, UR5 ;  /* 0x00000029ff042299 */ /* 0x000fe40008011605 */
[----:B------:R-:W-:Y:S02]  /*5790*/  @UP2 USHF.R.U32.HI UR7, URZ, UR41, UR10 ;  /* 0x00000029ff072299 */ /* 0x000fe4000801160a */
[----:B------:R-:W-:Y:S02]  /*57a0*/  UIMAD UR4, UR42, UR4, URZ ;  /* 0x000000042a0472a4 */ /* 0x000fe4000f8e02ff */
[----:B------:R-:W-:Y:S02]  /*57b0*/  UIMAD.WIDE.U32 UR10, UR6, UR40, URZ ;  /* 0x00000028060a72a5 */ /* 0x000fe4000f8e00ff */
[----:B------:R-:W-:Y:S02]  /*57c0*/  USEL UR5, UR38, UR12, !UP1 ;  /* 0x0000000c26057287 */ /* 0x000fe4000c800000 */
[----:B------:R-:W-:Y:S02]  /*57d0*/  UIMAD UR8, UR42, UR7, URZ ;  /* 0x000000072a0872a4 */ /* 0x000fe4000f8e02ff */
[----:B------:R-:W-:Y:S03]  /*57e0*/  UISETP.GE.AND UP0, UPT, UR6, UR4, UPT ;  /* 0x000000040600728c */ /* 0x000fe6000bf06270 */
[----:B------:R-:W-:Y:S01]  /*57f0*/  UMOV UR4, UR11 ;  /* 0x0000000b00047c82 */ /* 0x000fe20008000000 */
[----:B------:R-:W-:Y:S02]  /*5800*/  UISETP.GE.OR UP0, UPT, UR5, UR8, UP0 ;  /* 0x000000080500728c */ /* 0x000fe40008706670 */
[----:B------:R-:W-:Y:S02]  /*5810*/  USHF.R.U32.HI UR4, URZ, UR41, UR4 ;  /* 0x00000029ff047299 */ /* 0x000fe40008011604 */
[----:B------:R-:W-:Y:S02]  /*5820*/  UIMAD.WIDE.U32 UR8, UR5, UR40, URZ ;  /* 0x00000028050872a5 */ /* 0x000fe4000f8e00ff */
[----:B------:R-:W-:Y:S02]  /*5830*/  USEL UR11, UR6, UR4, !UP2 ;  /* 0x00000004060b7287 */ /* 0x000fe4000d000000 */
[----:B------:R-:W-:Y:S02]  /*5840*/  UIADD3 UR8, UPT, UPT, -UR5, URZ, URZ ;  /* 0x000000ff05087290 */ /* 0x000fe4000fffe1ff */
[----:B------:R-:W-:Y:S01]  /*5850*/  UIADD3 UR10, UPT, UPT, -UR11, URZ, URZ ;  /* 0x000000ff0b0a7290 */ /* 0x000fe2000fffe1ff */
[----:B------:R-:W-:Y:S01]  /*5860*/  @!UP0 UMOV UR4, UR9 ;  /* 0x0000000900048c82 */ /* 0x000fe20008000000 */
[----:B------:R-:W-:Y:S02]  /*5870*/  UIADD3 UR9, UPT, UPT, -UR6, URZ, URZ ;  /* 0x000000ff06097290 */ /* 0x000fe4000fffe1ff */
[----:B------:R-:W-:Y:S02]  /*5880*/  @!UP0 USHF.R.U32.HI UR4, URZ, UR41, UR4 ;  /* 0x00000029ff048299 */ /* 0x000fe40008011604 */
[----:B------:R-:W-:Y:S02]  /*5890*/  UIMAD UR10, UR42, UR10, UR6 ;  /* 0x0000000a2a0a72a4 */ /* 0x000fe4000f8e0206 */
[----:B------:R-:W-:Y:S04]  /*58a0*/  @!UP0 USEL UR4, UR5, UR4, !UP2 ;  /* 0x0000000405048287 */ /* 0x000fe8000d000000 */
[----:B------:R-:W-:Y:S02]  /*58b0*/  @!UP0 UIMAD UR10, UR7, UR10, UR4 ;  /* 0x0000000a070a82a4 */ /* 0x000fe4000f8e0204 */
[----:B------:R-:W-:Y:S02]  /*58c0*/  @!UP0 UIADD3 UR11, UPT, UPT, UR11, -UR4, URZ ;  /* 0x800000040b0b8290 */ /* 0x000fe4000fffe0ff */
[----:B------:R-:W-:Y:S02]  /*58d0*/  UIMAD UR7, UR43, UR8, UR38 ;  /* 0x000000082b0772a4 */ /* 0x000fe4000f8e0226 */
[----:B------:R-:W-:Y:S02]  /*58e0*/  @!UP0 UIMAD UR6, UR11, UR42, UR5 ;  /* 0x0000002a0b0682a4 */ /* 0x000fe4000f8e0205 */
[----:B------:R-:W-:Y:S01]  /*58f0*/  UIMAD UR4, UR54, UR9, UR37 ;  /* 0x00000009360472a4 */ /* 0x000fe2000f8e0225 */
[----:B------:R-:W-:Y:S02]  /*5900*/  @!UP0 UMOV UR5, UR10 ;  /* 0x0000000a00058c82 */ /* 0x000fe40008000000 */
[----:B------:R-:W-:Y:S02]  /*5910*/  UIMAD UR38, UR5, UR43, UR7 ;  /* 0x0000002b052672a4 */ /* 0x000fe4000f8e0207 */
[----:B------:R-:W-:Y:S11]  /*5920*/  UIMAD UR37, UR6, UR54, UR4 ;  /* 0x00000036062572a4 */ /* 0x000ff6000f8e0204 */
[----:B------:R-:W-:Y:S01]  /*5930*/  @!UPT UIADD3 URZ, UPT, UPT, URZ, URZ, URZ ;  /* 0x000000fffffff290 */ /* 0x000fe2000fffe0ff */
.L_x_92:
[----:B------:R-:W-:Y:S01]  /*5940*/  UISETP.NE.AND UP0, UPT, UR39, 0x1, UPT ;  /* 0x000000012700788c */ /* 0x000fe2000bf05270 */
[----:B------:R-:W-:Y:S01]  /*5950*/  IADD3 R89, PT, PT, R89, 0x1, RZ ;  /* 0x0000000159597810 */ /* 0x000fe20007ffe0ff */
[----:B------:R-:W-:Y:S02]  /*5960*/  UIADD3 UR11, UPT, UPT, UR44, 0x200, URZ ;  /* 0x000002002c0b7890 */ /* 0x000fe4000fffe0ff */
[----:B------:R-:W-:Y:S02]  /*5970*/  USHF.L.U32 UR50, UR30, 0x6, URZ ;  /* 0x000000061e327899 */ /* 0x000fe400080006ff */
[----:B------:R-:W-:Y:S05]  /*5980*/  USHF.L.U32 UR49, UR31, 0x8, URZ ;  /* 0x000000081f317899 */ /* 0x000fea00080006ff */
[----:B------:R-:W2:Y:S01]  /*5990*/  @!UP0 LDCU.128 UR12, c[0x0][0xb10] ;  /* 0x00016200ff0c87ac */ /* 0x000ea20008000c00 */
[----:B------:R-:W3:Y:S01]  /*59a0*/  @!UP0 LDCU UR5, c[0x0][0xb0c] ;  /* 0x00016180ff0587ac */ /* 0x000ee20008000800 */
[----:B------:R-:W4:Y:S01]  /*59b0*/  @!UP0 LDCU UR10, c[0x0][0xb20] ;  /* 0x00016400ff0a87ac */ /* 0x000f220008000800 */
[----:B--2---:R-:W-:Y:S02]  /*59c0*/  UIMAD.WIDE.U32 UR8, UR38, UR12, URZ ;  /* 0x0000000c260872a5 */ /* 0x004fe4000f8e00ff */
[----:B------:R-:W-:Y:S02]  /*59d0*/  UIMAD.WIDE.U32 UR6, UR37, UR15, URZ ;  /* 0x0000000f250672a5 */ /* 0x000fe4000f8e00ff */
[----:B------:R-:W-:Y:S03]  /*59e0*/  @!UP0 UISETP.NE.AND UP1, UPT, UR14, 0x1, UPT ;  /* 0x000000010e00888c */ /* 0x000fe6000bf25270 */
[----:B------:R-:W-:Y:S01]  /*59f0*/  @!UP0 UMOV UR4, UR9 ;  /* 0x0000000900048c82 */ /* 0x000fe20008000000 */
[----:B---3--:R-:W-:Y:S02]  /*5a00*/  @!UP0 UISETP.NE.AND UP2, UPT, UR5, 0x1, UPT ;  /* 0x000000010500888c */ /* 0x008fe4000bf45270 */
[----:B------:R-:W-:Y:S01]  /*5a10*/  @!UP0 USHF.R.U32.HI UR4, URZ, UR13, UR4 ;  /* 0x0000000dff048299 */ /* 0x000fe20008011604 */
[----:B------:R-:W-:Y:S02]  /*5a20*/  @!UP0 UMOV UR6, UR7 ;  /* 0x0000000700068c82 */ /* 0x000fe40008000000 */
[----:B----4-:R-:W-:Y:S02]  /*5a30*/  @!UP0 USHF.R.U32.HI UR6, URZ, UR10, UR6 ;  /* 0x0000000aff068299 */ /* 0x010fe40008011606 */
[----:B------:R-:W-:Y:S02]  /*5a40*/  @!UP0 USEL UR7, UR38, UR4, !UP2 ;  /* 0x0000000426078287 */ /* 0x000fe4000d000000 */
[----:B------:R-:W-:Y:S04]  /*5a50*/  @!UP0 USEL UR6, UR37, UR6, !UP1 ;  /* 0x0000000625068287 */ /* 0x000fe8000c800000 */
[----:B------:R-:W-:Y:S02]  /*5a60*/  @!UP0 UIADD3 UR4, UPT, UPT, -UR7, UR6, URZ ;  /* 0x0000000607048290 */ /* 0x000fe4000fffe1ff */
[----:B------:R-:W-:Y:S02]  /*5a70*/  @!UP0 UIADD3 UR6, UPT, UPT, UR7, -UR6, URZ ;  /* 0x8000000607068290 */ /* 0x000fe4000fffe0ff */
[----:B------:R-:W-:Y:S02]  /*5a80*/  @!UP0 UIMAD UR38, UR4, UR5, UR38 ;  /* 0x00000005042682a4 */ /* 0x000fe4000f8e0226 */
[----:B------:R-:W-:Y:S02]  /*5a90*/  @!UP0 UIMAD UR37, UR6, UR14, UR37 ;  /* 0x0000000e062582a4 */ /* 0x000fe4000f8e0225 */
[----:B------:R-:W-:Y:S09]  /*5aa0*/  ULOP3.LUT UP0, URZ, UR11, 0x1b0, URZ, 0xc0, !UPT ;  /* 0x000001b00bff7892 */ /* 0x000ff2000f80c0ff */
[----:B------:R-:W-:Y:S05]  /*5ab0*/  BRA.U !UP0, `(.L_x_93) ;  /* 0x0000000108407547 */ /* 0x000fea000b800000 */
[----:B------:R-:W2:Y:S01]  /*5ac0*/  LDCU.64 UR8, c[0x4][0x88] ;  /* 0x01001100ff0877ac */ /* 0x000ea20008000a00 */
[----:B------:R-:W-:Y:S01]  /*5ad0*/  MOV R3, 0x0 ;  /* 0x0000000000037802 */ /* 0x000fe20000000f00 */
[----:B------:R-:W-:Y:S02]  /*5ae0*/  HFMA2 R12, -RZ, RZ, 0, 5.9604644775390625e-08 ;  /* 0x00000001ff0c7431 */ /* 0x000fe400000001ff */
[----:B------:R-:W-:Y:S02]  /*5af0*/  IMAD.MOV.U32 R8, RZ, RZ, 0x70 ;  /* 0x00000070ff087424 */ /* 0x000fe400078e00ff */
[----:B------:R-:W-:Y:S01]  /*5b00*/  IMAD.MOV.U32 R13, RZ, RZ, RZ ;  /* 0x000000ffff0d7224 */ /* 0x000fe200078e00ff */
[----:B------:R-:W3:Y:S01]  /*5b10*/  LDCU.64 UR6, c[0x4][0x90] ;  /* 0x01001200ff0677ac */ /* 0x000ee20008000a00 */
[----:B------:R-:W4:Y:S01]  /*5b20*/  LDC.64 R2, c[0x4][R3] ;  /* 0x0100000003027b82 */ /* 0x000f220000000a00 */
[----:B------:R-:W1:Y:S01]  /*5b30*/  LDCU.64 UR4, c[0x4][0x8] ;  /* 0x01000100ff0477ac */ /* 0x000e620008000a00 */
[----:B--2---:R-:W-:Y:S01]  /*5b40*/  MOV R5, UR9 ;  /* 0x0000000900057c02 */ /* 0x004fe20008000f00 */
[----:B------:R-:W-:Y:S01]  /*5b50*/  IMAD.U32 R4, RZ, RZ, UR8 ;  /* 0x00000008ff047e24 */ /* 0x000fe2000f8e00ff */
[----:B---3--:R-:W-:Y:S01]  /*5b60*/  MOV R7, UR7 ;  /* 0x0000000700077c02 */ /* 0x008fe20008000f00 */
[----:B------:R-:W-:Y:S01]  /*5b70*/  IMAD.U32 R6, RZ, RZ, UR6 ;  /* 0x00000006ff067e24 */ /* 0x000fe2000f8e00ff */
[----:B-1----:R-:W-:Y:S01]  /*5b80*/  MOV R11, UR5 ;  /* 0x00000005000b7c02 */ /* 0x002fe20008000f00 */
[----:B------:R-:W-:Y:S02]  /*5b90*/  IMAD.U32 R10, RZ, RZ, UR4 ;  /* 0x00000004ff0a7e24 */ /* 0x000fe4000f8e00ff */
[----:B------:R-:W-:Y:S07]  /*5ba0*/  LEPC R20, `(.L_x_93) ;  /* 0x000000001014794e */ /* 0x000fee0000000000 */
[----:B----45:R-:W-:Y:S05]  /*5bb0*/  CALL.ABS.NOINC R2 ;  /* 0x0000000002007343 */ /* 0x030fea0003c00000 */
.L_x_93:
[----:B------:R-:W-:Y:S01]  /*5bc0*/  LOP3.LUT P0, RZ, R96, 0x1b0, RZ, 0xc0, !PT ;  /* 0x000001b060ff7812 */ /* 0x000fe2000780c0ff */
[----:B------:R-:W-:Y:S11]  /*5bd0*/  BSSY.RECONVERGENT B6, `(.L_x_94) ;  /* 0x0000013000067945 */ /* 0x000ff60003800200 */
[----:B------:R-:W-:Y:S01]  /*5be0*/  @!UPT UIADD3 URZ, UPT, UPT, URZ, URZ, URZ ;  /* 0x000000fffffff290 */ /* 0x000fe2000fffe0ff */
[----:B------:R-:W-:Y:S05]  /*5bf0*/  @!P0 BRA `(.L_x_95) ;  /* 0x0000000000408947 */ /* 0x000fea0003800000 */
        /* <DEDUP_REMOVED lines=16> */
.L_x_95:
[----:B------:R-:W-:Y:S05]  /*5d00*/  BSYNC.RECONVERGENT B6 ;  /* 0x0000000000067941 */ /* 0x000fea0003800200 */
.L_x_94:
[----:B------:R-:W-:Y:S01]  /*5d10*/  R2UR UR4, R88 ;  /* 0x00000000580472ca */ /* 0x000fe200000e0000 */
[----:B------:R-:W-:Y:S01]  /*5d20*/  UISETP.NE.U32.AND UP0, UPT, UR60, URZ, UPT ;  /* 0x000000ff3c00728c */ /* 0x000fe2000bf05070 */
[----:B------:R-:W-:Y:S02]  /*5d30*/  ISETP.NE.U32.AND P4, PT, R82, RZ, PT ;  /* 0x000000ff5200720c */ /* 0x000fe40003f85070 */
[----:B------:R-:W-:Y:S01]  /*5d40*/  ISETP.NE.U32.AND P2, PT, RZ, UR46, PT ;  /* 0x0000002eff007c0c */ /* 0x000fe2000bf45070 */
[----:B------:R-:W-:Y:S01]  /*5d50*/  UISETP.NE.AND.EX UP1, UPT, UR61, URZ, UPT, UP0 ;  /* 0x000000ff3d00728c */ /* 0x000fe2000bf25300 */
[----:B------:R-:W-:Y:S01]  /*5d60*/  ISETP.NE.AND.EX P4, PT, R83, RZ, PT, P4 ;  /* 0x000000ff5300720c */ /* 0x000fe20003f85340 */
[----:B------:R-:W-:Y:S01]  /*5d70*/  UPLOP3.LUT UP0, UPT, UPT, UPT, UPT, 0x40, 0x4 ;  /* 0x000000000004789c */ /* 0x000fe20003f0e870 */
[----:B------:R-:W-:Y:S05]  /*5d80*/  ISETP.NE.AND.EX P2, PT, RZ, UR47, PT, P2 ;  /* 0x0000002fff007c0c */ /* 0x000fea000bf45320 */
[----:B------:R-:W-:Y:S06]  /*5d90*/  UISETP.NE.AND UP2, UPT, UR4, URZ, UPT ;  /* 0x000000ff0400728c */ /* 0x000fec000bf45270 */
[----:B------:R-:W-:Y:S05]  /*5da0*/  PLOP3.LUT P1, PT, PT, PT, UP2, 0x80, 0x8 ;  /* 0x000000000008781c */ /* 0x000fea0003f2f028 */
[----:B------:R-:W-:Y:S06]  /*5db0*/  @UP2 UPLOP3.LUT UP0, UPT, UPT, UPT, UP1, 0x80, 0x8 ;  /* 0x000000000008289c */ /* 0x000fec0003f0f010 */
[----:B------:R-:W-:Y:S01]  /*5dc0*/  PLOP3.LUT P0, PT, PT, PT, UP0, 0x80, 0x8 ;  /* 0x000000000008781c */ /* 0x000fe20003f0f008 */
[----:B------:R-:W-:Y:S01]  /*5dd0*/  @!UPT UIADD3 URZ, UPT, UPT, URZ, URZ, URZ ;  /* 0x000000fffffff290 */ /* 0x000fe2000fffe0ff */
[----:B------:R-:W-:Y:S11]  /*5de0*/  BRA.U !UP1, `(.L_x_96) ;  /* 0x00000001093c7547 */ /* 0x000ff6000b800000 */
[----:B------:R-:W-:Y:S01]  /*5df0*/  UISETP.NE.U32.AND UP0, UPT, UR46, URZ, UPT ;  /* 0x000000ff2e00728c */ /* 0x000fe2000bf05070 */
[----:B-1----:R-:W-:Y:S01]  /*5e00*/  HFMA2 R0, -RZ, RZ, 0, 5.9604644775390625e-08 ;  /* 0x00000001ff007431 */ /* 0x002fe200000001ff */
[----:B------:R-:W1:Y:S01]  /*5e10*/  LDCU.64 UR8, c[0x0][0x358] ;  /* 0x00006b00ff0877ac */ /* 0x000e620008000a00 */
[----:B------:R-:W-:Y:S01]  /*5e20*/  IMAD.MOV.U32 R85, RZ, RZ, 0x1 ;  /* 0x00000001ff557424 */ /* 0x000fe200078e00ff */
[----:B------:R-:W-:Y:S06]  /*5e30*/  UISETP.NE.AND.EX UP0, UPT, UR47, URZ, UPT, UP0 ;  /* 0x000000ff2f00728c */ /* 0x000fec000bf05300 */
        /* <DEDUP_REMOVED lines=9> */
[----:B--23--:R-:W-:Y:S02]  /*5ed0*/  @!P3 IMAD.U32 R41, RZ, RZ, UR4 ;  /* 0x00000004ff29be24 */ /* 0x00cfe4000f8e00ff */
.L_x_96:
[----:B------:R-:W-:Y:S05]  /*5ee0*/  @!P4 BRA `(.L_x_97) ;  /* 0x000000000024c947 */ /* 0x000fea0003800000 */
[----:B------:R-:W-:Y:S01]  /*5ef0*/  ISETP.NE.U32.AND P3, PT, R80, RZ, PT ;  /* 0x000000ff5000720c */ /* 0x000fe20003f65070 */
[----:B------:R-:W2:Y:S03]  /*5f00*/  LDCU.64 UR4, c[0x0][0x358] ;  /* 0x00006b00ff0477ac */ /* 0x000ea60008000a00 */
[----:B------:R-:W-:Y:S11]  /*5f10*/  ISETP.NE.AND.EX P3, PT, R81, RZ, PT, P3 ;  /* 0x000000ff5100720c */ /* 0x000ff60003f65330 */
[----:B------:R-:W-:Y:S02]  /*5f20*/  @!UPT UIADD3 URZ, UPT, UPT, URZ, URZ, URZ ;  /* 0x000000fffffff290 */ /* 0x000fe4000fffe0ff */
[----:B------:R-:W3:Y:S01]  /*5f30*/  @P3 LDC.64 R2, c[0x0][0x8a8] ;  /* 0x00022a00ff023b82 */ /* 0x000ee20000000a00 */
[----:B-1----:R-:W-:Y:S04]  /*5f40*/  @P3 IMAD R0, R82, UR36, RZ ;  /* 0x0000002452003c24 */ /* 0x002fe8000f8e02ff */
[----:B---3--:R-:W-:Y:S05]  /*5f50*/  @P3 IMAD.WIDE R2, R0, 0x4, R2 ;  /* 0x0000000400023825 */ /* 0x008fea00078e0202 */
[----:B--2--5:R2:W5:Y:S02]  /*5f60*/  @P3 LDG.E R38, desc[UR4][R2.64] ;  /* 0x0000000402263981 */ /* 0x024564000c1e1900 */
[----:B--2---:R-:W3:Y:S02]  /*5f70*/  @!P3 LDC R38, c[0x0][0x8a0] ;  /* 0x00022800ff26bb82 */ /* 0x004ee40000000800 */
.L_x_97:
[----:B-----5:R-:W-:Y:S01]  /*5f80*/  FSETP.NEU.AND P4, PT, R41, RZ, PT ;  /* 0x000000ff2900720b */ /* 0x020fe20003f8d000 */
[----:B------:R-:W-:Y:S01]  /*5f90*/  BSSY B1, `(.L_x_98) ;  /* 0x0000042000017945 */ /* 0x000fe20003800000 */
[----:B------:R-:W-:Y:S01]  /*5fa0*/  SEL R6, RZ, 0xffffffff, P2 ;  /* 0xffffffffff067807 */ /* 0x000fe20001000000 */
[----:B------:R-:W-:Y:S01]  /*5fb0*/  IMAD.MOV.U32 R100, RZ, RZ, 0x1 ;  /* 0x00000001ff647424 */ /* 0x000fe200078e00ff */
[----:B------:R-:W-:Y:S02]  /*5fc0*/  LOP3.LUT P3, RZ, R85, 0xff, RZ, 0xc0, !PT ;  /* 0x000000ff55ff7812 */ /* 0x000fe4000786c0ff */
[----:B------:R-:W-:Y:S02]  /*5fd0*/  CS2R R78, SRZ ;  /* 0x00000000004e7805 */ /* 0x000fe4000001ff00 */
[----:B------:R-:W-:Y:S02]  /*5fe0*/  @P1 SEL R3, RZ, 0xffffffff, P4 ;  /* 0xffffffffff031807 */ /* 0x000fe40002000000 */
[----:B------:R-:W-:Y:S02]  /*5ff0*/  CS2R R76, SRZ ;  /* 0x00000000004c7805 */ /* 0x000fe4000001ff00 */
[----:B------:R-:W-:Y:S02]  /*6000*/  LEA R2, R93, UR44, 0x3 ;  /* 0x0000002c5d027c11 */ /* 0x000fe4000f8e18ff */
[----:B------:R-:W-:Y:S02]  /*6010*/  CS2R R74, SRZ ;  /* 0x00000000004a7805 */ /* 0x000fe4000001ff00 */
[----:B------:R-:W-:Y:S02]  /*6020*/  @P0 SEL R3, R6, R3, !P3 ;  /* 0x0000000306030207 */ /* 0x000fe40005800000 */
[----:B------:R-:W-:Y:S02]  /*6030*/  CS2R R72, SRZ ;  /* 0x0000000000487805 */ /* 0x000fe4000001ff00 */
[----:B------:R-:W-:Y:S02]  /*6040*/  LEA R71, R36, UR44, 0x3 ;  /* 0x0000002c24477c11 */ /* 0x000fe4000f8e18ff */
[----:B------:R-:W-:Y:S02]  /*6050*/  @P1 LOP3.LUT R3, R3, 0x1, RZ, 0xc0, !PT ;  /* 0x0000000103031812 */ /* 0x000fe400078ec0ff */
[----:B------:R-:W-:Y:S02]  /*6060*/  SHF.L.U32 R4, R94, 0x1f, RZ ;  /* 0x0000001f5e047819 */ /* 0x000fe400000006ff */
[----:B------:R-:W-:Y:S02]  /*6070*/  ISETP.NE.U32.OR P6, PT, R3, 0x1, !P1 ;  /* 0x000000010300780c */ /* 0x000fe40004fc5470 */
[----:B------:R-:W-:Y:S02]  /*6080*/  PLOP3.LUT P2, PT, PT, PT, UP1, 0x80, 0x8 ;  /* 0x000000000008781c */ /* 0x000fe40003f4f018 */
[----:B------:R-:W-:Y:S02]  /*6090*/  LEA.HI R39, R36, R36, RZ, 0x1 ;  /* 0x0000002424277211 */ /* 0x000fe400078f08ff */
[----:B------:R-:W-:Y:S02]  /*60a0*/  SEL R3, RZ, 0xffffffff, P4 ;  /* 0xffffffffff037807 */ /* 0x000fe40002000000 */
[----:B------:R-:W-:Y:S01]  /*60b0*/  P2R R102, PR, RZ, 0x40 ;  /* 0x00000040ff667803 */ /* 0x000fe20000000000 */
[C---:B-1----:R-:W-:Y:S01]  /*60c0*/  IMAD.SHL.U32 R0, R39.reuse, 0x80, RZ ;  /* 0x0000008027007824 */ /* 0x042fe200078e00ff */
[----:B------:R-:W-:Y:S03]  /*60d0*/  LOP3.LUT R39, R39, 0xffe, RZ, 0xc0, !PT ;  /* 0x00000ffe27277812 */ /* 0x000fe600078ec0ff */
[----:B------:R-:W-:Y:S02]  /*60e0*/  @P6 SHF.L.U32 R5, R91, 0x1f, RZ ;  /* 0x0000001f5b056819 */ /* 0x000fe400000006ff */
[----:B------:R-:W-:Y:S01]  /*60f0*/  @P2 SEL R3, R6, R3, !P3 ;  /* 0x0000000306032207 */ /* 0x000fe20005800000 */
[----:B------:R-:W-:Y:S01]  /*6100*/  IMAD.IADD R39, R36, 0x1, -R39 ;  /* 0x0000000124277824 */ /* 0x000fe200078e0a27 */
[----:B------:R-:W1:Y:S01]  /*6110*/  @P6 SYNCS.PHASECHK.TRANS64.TRYWAIT P1, [R2+URZ+0x50], R5 ;  /* 0x00005005020065a7 */ /* 0x000e6200080211ff */
[----:B------:R-:W-:Y:S02]  /*6120*/  LOP3.LUT R0, R0, 0xffffff00, RZ, 0xc0, !PT ;  /* 0xffffff0000007812 */ /* 0x000fe400078ec0ff */
[----:B------:R-:W-:Y:S03]  /*6130*/  LOP3.LUT R3, R3, 0x1, RZ, 0xc0, !PT ;  /* 0x0000000103037812 */ /* 0x000fe600078ec0ff */
[----:B------:R-:W-:Y:S01]  /*6140*/  IMAD.IADD R0, R37, 0x1, R0 ;  /* 0x0000000125007824 */ /* 0x000fe200078e0200 */
[----:B------:R-:W-:Y:S03]  /*6150*/  ISETP.NE.U32.AND P5, PT, R3, 0x1, PT ;  /* 0x000000010300780c */ /* 0x000fe60003fa5070 */
[----:B------:R-:W-:Y:S01]  /*6160*/  IMAD R39, R39, 0x100000, R0 ;  /* 0x0010000027277824 */ /* 0x000fe200078e0200 */
[----:B------:R-:W-:Y:S01]  /*6170*/  P2R R101, PR, RZ, 0x20 ;  /* 0x00000020ff657803 */ /* 0x000fe20000000000 */
[----:B------:R2:W4:Y:S01]  /*6180*/  SYNCS.PHASECHK.TRANS64.TRYWAIT P0, [R71+URZ+0xc0], R4 ;  /* 0x0000c004470075a7 */ /* 0x00052200080011ff */
[----:B-1----:R-:W-:Y:S01]  /*6190*/  @P6 SEL R100, RZ, 0x1, !P1 ;  /* 0x00000001ff646807 */ /* 0x002fe20004800000 */
[----:B--2---:R-:W-:Y:S06]  /*61a0*/  @!P6 BRA `(.L_x_99) ;  /* 0x000000000080e947 */ /* 0x004fec0003800000 */
[----:B------:R-:W-:Y:S01]  /*61b0*/  @P5 IMAD R6, R93, 0x1000, R84 ;  /* 0x000010005d065824 */ /* 0x000fe200078e0254 */
[----:B------:R-:W1:Y:S01]  /*61c0*/  S2R R0, SR_CgaCtaId ;  /* 0x0000000000007919 */ /* 0x000e620000008800 */
[----:B------:R-:W-:Y:S01]  /*61d0*/  ISETP.NE.AND P1, PT, R100, RZ, PT ;  /* 0x000000ff6400720c */ /* 0x000fe20003f25270 */
[----:B------:R-:W-:Y:S01]  /*61e0*/  BSSY B0, `(.L_x_100) ;  /* 0x000000b000007945 */ /* 0x000fe20003800000 */
[----:B------:R-:W-:Y:S01]  /*61f0*/  @P5 VIADD R5, R6, UR44 ;  /* 0x0000002c06055c36 */ /* 0x000fe20008000000 */
[----:B------:R-:W-:Y:S02]  /*6200*/  CS2R R74, SRZ ;  /* 0x00000000004a7805 */ /* 0x000fe4000001ff00 */
[----:B------:R-:W-:Y:S02]  /*6210*/  CS2R R72, SRZ ;  /* 0x0000000000487805 */ /* 0x000fe4000001ff00 */
[----:B------:R-:W-:Y:S01]  /*6220*/  CS2R R78, SRZ ;  /* 0x00000000004e7805 */ /* 0x000fe2000001ff00 */
[----:B------:R-:W-:Y:S01]  /*6230*/  @P5 IMAD R5, R95, -0x10, R5 ;  /* 0xfffffff05f055824 */ /* 0x000fe200078e0205 */
[----:B------:R-:W-:Y:S04]  /*6240*/  CS2R R76, SRZ ;  /* 0x00000000004c7805 */ /* 0x000fe8000001ff00 */
[----:B------:R-:W-:Y:S05]  /*6250*/  @P1 BRA `(.L_x_101) ;  /* 0x00000000000c1947 */ /* 0x000fea0003800000 */
[----:B------:R-:W-:Y:S04]  /*6260*/  SHF.L.U32 R3, R91, 0x1f, RZ ;  /* 0x0000001f5b037819 */ /* 0x000fe800000006ff */
[----:B------:R-:W2:Y:S02]  /*6270*/  SYNCS.PHASECHK.TRANS64.TRYWAIT P1, [R2+URZ+0x50], R3 ;  /* 0x00005003020075a7 */ /* 0x000ea400080211ff */
[----:B--2---:R-:W-:Y:S05]  /*6280*/  @!P1 BRA `(.L_x_102) ;  /* 0x0000004000209947 */ /* 0x004fea0003800000 */
.L_x_101:
[----:B------:R-:W-:Y:S05]  /*6290*/  BSYNC B0 ;  /* 0x0000000000007941 */ /* 0x000fea0003800000 */
.L_x_100:
[----:B------:R-:W-:Y:S01]  /*62a0*/  ISETP.NE.AND P1, PT, R101, RZ, PT ;  /* 0x000000ff6500720c */ /* 0x000fe20003f25270 */
[----:B--2---:R-:W-:Y:S02]  /*62b0*/  VIADD R3, R2, 0x70 ;  /* 0x0000007002037836 */ /* 0x004fe40000000000 */
[----:B------:R-:W-:Y:S03]  /*62c0*/  VIADD R93, R93, 0x1 ;  /* 0x000000015d5d7836 */ /* 0x000fe60000000000 */
[----:B-1----:R-:W-:Y:S07]  /*62d0*/  PRMT R0, R0, 0x654, R3 ;  /* 0x0000065400007816 */ /* 0x002fee0000000003 */
[----:B------:R1:W2:Y:S04]  /*62e0*/  @P1 LDS.128 R72, [R6+UR44+0x200] ;  /* 0x0002002c06481984 */ /* 0x0002a80008000c00 */
[----:B------:R1:W1:Y:S01]  /*62f0*/  @P1 LDS.128 R76, [R5+0x210] ;  /* 0x00021000054c1984 */ /* 0x0002620000000c00 */
[C---:B------:R-:W-:Y:S01]  /*6300*/  ISETP.NE.AND P1, PT, R93.reuse, 0x4, PT ;  /* 0x000000045d00780c */ /* 0x040fe20003f25270 */
[----:B------:R-:W-:Y:S01]  /*6310*/  @!PT LDS RZ, [RZ] ;  /* 0x00000000fffff984 */ /* 0x000fe20000000800 */
[----:B------:R-:W-:Y:S01]  /*6320*/  @!PT LDS RZ, [RZ] ;  /* 0x00000000fffff984 */ /* 0x000fe20000000800 */
[----:B------:R-:W-:Y:S01]  /*6330*/  @!PT LDS RZ, [RZ] ;  /* 0x00000000fffff984 */ /* 0x000fe20000000800 */
[----:B------:R-:W-:Y:S01]  /*6340*/  @!PT LDS RZ, [RZ] ;  /* 0x00000000fffff984 */ /* 0x000fe20000000800 */
[----:B------:R5:W-:Y:S06]  /*6350*/  MEMBAR.ALL.CTA ;  /* 0x0000000000007992 */ /* 0x000bec0000008000 */
[----:B-----5:R-:W5:Y:S01]  /*6360*/  FENCE.VIEW.ASYNC.S ;  /* 0x00000000000073c6 */ /* 0x020f620000000000 */
[----:B------:R-:W-:Y:S01]  /*6370*/  SEL R93, R93, RZ, P1 ;  /* 0x000000ff5d5d7207 */ /* 0x000fe20000800000 */
[----:B-----5:R5:W-:Y:S02]  /*6380*/  SYNCS.ARRIVE.TRANS64.RED.A1T0 RZ, [R0+URZ], RZ ;  /* 0x000000ff00ff79a7 */ /* 0x020be400081004ff */
[----:B-----5:R-:W-:Y:S04]  /*6390*/  SEL R0, RZ, 0x1, P1 ;  /* 0x00000001ff007807 */ /* 0x020fe80000800000 */
[----:B--2---:R-:W-:Y:S02]  /*63a0*/  LOP3.LUT R91, R91, R0, RZ, 0x3c, !PT ;  /* 0x000000005b5b7212 */ /* 0x004fe400078e3cff */
.L_x_99:
[----:B------:R-:W-:Y:S05]  /*63b0*/  BSYNC B1 ;  /* 0x0000000000017941 */ /* 0x000fea0003800000 */
.L_x_98:
[----:B------:R-:W-:Y:S04]  /*63c0*/  SHF.R.U32.HI R3, RZ, 0x15, R39 ;  /* 0x00000015ff037819 */ /* 0x000fe80000011627 */
[----:B------:R-:W-:Y:S01]  /*63d0*/  LOP3.LUT P1, RZ, R3, 0x3, R86, 0x48, !PT ;  /* 0x0000000303ff7812 */ /* 0x000fe20007824856 */
[----:B------:R-:W-:Y:S01]  /*63e0*/  @!UPT UIADD3 URZ, UPT, UPT, URZ, URZ, URZ ;  /* 0x000000fffffff290 */ /* 0x000fe2000fffe0ff */
[----:B----4-:R-:W-:Y:S11]  /*63f0*/  @P0 BRA `(.L_x_103) ;  /* 0x0000000000080947 */ /* 0x010ff60003800000 */
[----:B------:R-:W2:Y:S02]  /*6400*/  SYNCS.PHASECHK.TRANS64.TRYWAIT P0, [R71+URZ+0xc0], R4 ;  /* 0x0000c004470075a7 */ /* 0x000ea400080011ff */
[----:B--2---:R-:W-:Y:S05]  /*6410*/  @!P0 BRA `(.L_x_104) ;  /* 0x0000003c00d08947 */ /* 0x004fea0003800000 */
.L_x_103:
[----:B------:R-:W-:Y:S05]  /*6420*/  @!P1 BRA `(.L_x_105) ;  /* 0x0000000000409947 */ /* 0x000fea0003800000 */
[----:B------:R-:W1:Y:S01]  /*6430*/  LDCU.64 UR8, c[0x4][0x78] ;  /* 0x01000f00ff0877ac */ /* 0x000e620008000a00 */
[----:B------:R-:W-:Y:S01]  /*6440*/  MOV R3, 0x0 ;  /* 0x0000000000037802 */ /* 0x000fe20000000f00 */
[----:B------:R-:W-:Y:S02]  /*6450*/  HFMA2 R12, -RZ, RZ, 0, 5.9604644775390625e-08 ;  /* 0x00000001ff0c7431 */ /* 0x000fe400000001ff */
[----:B------:R-:W-:Y:S02]  /*6460*/  IMAD.MOV.U32 R8, RZ, RZ, 0x192 ;  /* 0x00000192ff087424 */ /* 0x000fe400078e00ff */
[----:B------:R-:W-:Y:S01]  /*6470*/  IMAD.MOV.U32 R13, RZ, RZ, RZ ;  /* 0x000000ffff0d7224 */ /* 0x000fe200078e00ff */
[----:B------:R-:W4:Y:S01]  /*6480*/  LDCU.64 UR6, c[0x4][0x80] ;  /* 0x01001000ff0677ac */ /* 0x000f220008000a00 */
[----:B------:R-:W3:Y:S01]  /*6490*/  LDC.64 R2, c[0x4][R3] ;  /* 0x0100000003027b82 */ /* 0x000ee20000000a00 */
[----:B------:R-:W5:Y:S01]  /*64a0*/  LDCU.64 UR4, c[0x4][0x18] ;  /* 0x01000300ff0477ac */ /* 0x000f620008000a00 */
[----:B-1----:R-:W-:Y:S01]  /*64b0*/  MOV R5, UR9 ;  /* 0x0000000900057c02 */ /* 0x002fe20008000f00 */
[----:B--2---:R-:W-:Y:S01]  /*64c0*/  IMAD.U32 R4, RZ, RZ, UR8 ;  /* 0x00000008ff047e24 */ /* 0x004fe2000f8e00ff */
[----:B----4-:R-:W-:Y:S01]  /*64d0*/  MOV R7, UR7 ;  /* 0x0000000700077c02 */ /* 0x010fe20008000f00 */
[----:B------:R-:W-:Y:S01]  /*64e0*/  IMAD.U32 R6, RZ, RZ, UR6 ;  /* 0x00000006ff067e24 */ /* 0x000fe2000f8e00ff */
[----:B-----5:R-:W-:Y:S01]  /*64f0*/  MOV R11, UR5 ;  /* 0x00000005000b7c02 */ /* 0x020fe20008000f00 */
[----:B------:R-:W-:Y:S02]  /*6500*/  IMAD.U32 R10, RZ, RZ, UR4 ;  /* 0x00000004ff0a7e24 */ /* 0x000fe4000f8e00ff */
[----:B------:R-:W-:Y:S07]  /*6510*/  LEPC R20, `(.L_x_105) ;  /* 0x000000001014794e */ /* 0x000fee0000000000 */
[----:B---3--:R-:W-:Y:S05]  /*6520*/  CALL.ABS.NOINC R2 ;  /* 0x0000000002007343 */ /* 0x008fea0003c00000 */
.L_x_105:
[-C--:B------:R-:W-:Y:S01]  /*6530*/  F2FP.F16.E4M3.UNPACK_B R42, R72.reuse ;  /* 0x00000048ff2a723e */ /* 0x080fe200020006ff */
[----:B------:R-:W-:Y:S05]  /*6540*/  WARPSYNC.ALL ;  /* 0x0000000000007948 */ /* 0x000fea0003800000 */
[----:B------:R-:W-:Y:S01]  /*6550*/  R2UR UR4, R39 ;  /* 0x00000000270472ca */ /* 0x000fe200000e0000 */
[--C-:B------:R-:W-:Y:S01]  /*6560*/  HADD2.F32 R40, -RZ, R42.reuse.H0_H0 ;  /* 0x2000002aff287230 */ /* 0x100fe20000004100 */
[----:B------:R-:W-:Y:S01]  /*6570*/  F2FP.F16.E4M3.UNPACK_B R43, R72.H1 ;  /* 0x00000048ff2b723e */ /* 0x000fe200030006ff */
[----:B------:R-:W-:Y:S01]  /*6580*/  HADD2.F32 R42, -RZ, R42.H1_H1 ;  /* 0x3000002aff2a7230 */ /* 0x000fe20000004100 */
[-C--:B------:R-:W-:Y:S01]  /*6590*/  F2FP.F16.E4M3.UNPACK_B R45, R73.reuse ;  /* 0x00000049ff2d723e */ /* 0x080fe200020006ff */
[----:B------:R-:W-:Y:S01]  /*65a0*/  BSSY.RECONVERGENT B0, `(.L_x_106) ;  /* 0x0000099000007945 */ /* 0x000fe20003800200 */
[----:B------:R-:W-:Y:S01]  /*65b0*/  F2FP.F16.E4M3.UNPACK_B R47, R73.H1 ;  /* 0x00000049ff2f723e */ /* 0x000fe200030006ff */
[--C-:B------:R-:W-:Y:S01]  /*65c0*/  HADD2.F32 R44, -RZ, R43.reuse.H0_H0 ;  /* 0x2000002bff2c7230 */ /* 0x100fe20000004100 */
[-C--:B------:R-:W-:Y:S01]  /*65d0*/  F2FP.F16.E4M3.UNPACK_B R49, R74.reuse ;  /* 0x0000004aff31723e */ /* 0x080fe200020006ff */
[----:B------:R-:W-:Y:S01]  /*65e0*/  HADD2.F32 R46, -RZ, R43.H1_H1 ;  /* 0x3000002bff2e7230 */ /* 0x000fe20000004100 */
[----:B------:R-:W-:Y:S01]  /*65f0*/  F2FP.F16.E4M3.UNPACK_B R51, R74.H1 ;  /* 0x0000004aff33723e */ /* 0x000fe200030006ff */
[--C-:B------:R-:W-:Y:S01]  /*6600*/  HADD2.F32 R43, -RZ, R45.reuse.H0_H0 ;  /* 0x2000002dff2b7230 */ /* 0x100fe20000004100 */
[-C--:B------:R-:W-:Y:S01]  /*6610*/  F2FP.F16.E4M3.UNPACK_B R53, R75.reuse ;  /* 0x0000004bff35723e */ /* 0x080fe200020006ff */
[----:B-12---:R-:W-:Y:S01]  /*6620*/  LDTM.16dp32bit_t0_t15.x32 R4, tmem[UR4] ;  /* 0x00000004000479ee */ /* 0x006fe20008a80000 */
[----:B------:R-:W3:Y:S01]  /*6630*/  LDTM.16dp32bit_t16_t31.x32 R4, tmem[UR4+0x20] ;  /* 0x00002004000479ee */ /* 0x000ee20008aa0000 */
[----:B------:R-:W-:Y:S01]  /*6640*/  IADD3 R112, PT, PT, R84, UR44, RZ ;  /* 0x0000002c54707c10 */ /* 0x000fe2000fffe0ff */
[----:B------:R-:W-:Y:S01]  /*6650*/  HADD2.F32 R48, -RZ, R45.H1_H1 ;  /* 0x3000002dff307230 */ /* 0x000fe20000004100 */
[----:B------:R-:W-:Y:S01]  /*6660*/  SHF.L.U32 R103, R90, 0x4, RZ ;  /* 0x000000045a677819 */ /* 0x000fe200000006ff */
[----:B------:R-:W-:Y:S01]  /*6670*/  HADD2.F32 R52, -RZ, R49.H1_H1 ;  /* 0x30000031ff347230 */ /* 0x000fe20000004100 */
[----:B------:R-:W-:Y:S01]  /*6680*/  F2FP.F16.E4M3.UNPACK_B R55, R75.H1 ;  /* 0x0000004bff37723e */ /* 0x000fe200030006ff */
[----:B------:R-:W-:Y:S01]  /*6690*/  HADD2.F32 R56, -RZ, R53.H1_H1 ;  /* 0x30000035ff387230 */ /* 0x000fe20000004100 */
[-C--:B------:R-:W-:Y:S01]  /*66a0*/  F2FP.F16.E4M3.UNPACK_B R57, R76.reuse ;  /* 0x0000004cff39723e */ /* 0x080fe200020006ff */
[--C-:B------:R-:W-:Y:S01]  /*66b0*/  HADD2.F32 R45, -RZ, R47.reuse.H0_H0 ;  /* 0x2000002fff2d7230 */ /* 0x100fe20000004100 */
[----:B------:R-:W-:Y:S01]  /*66c0*/  F2FP.F16.E4M3.UNPACK_B R59, R76.H1 ;  /* 0x0000004cff3b723e */ /* 0x000fe200030006ff */
[----:B------:R-:W-:Y:S01]  /*66d0*/  HADD2.F32 R50, -RZ, R47.H1_H1 ;  /* 0x3000002fff327230 */ /* 0x000fe20000004100 */
[-C--:B------:R-:W-:Y:S01]  /*66e0*/  F2FP.F16.E4M3.UNPACK_B R61, R77.reuse ;  /* 0x0000004dff3d723e */ /* 0x080fe200020006ff */
[----:B------:R-:W-:Y:S01]  /*66f0*/  HADD2.F32 R47, -RZ, R49.H0_H0 ;  /* 0x20000031ff2f7230 */ /* 0x000fe20000004100 */
[----:B------:R-:W-:Y:S01]  /*6700*/  F2FP.F16.E4M3.UNPACK_B R63, R77.H1 ;  /* 0x0000004dff3f723e */ /* 0x000fe200030006ff */
[----:B------:R-:W-:Y:S01]  /*6710*/  HADD2.F32 R60, -RZ, R57.H1_H1 ;  /* 0x30000039ff3c7230 */ /* 0x000fe20000004100 */
[-C--:B------:R-:W-:Y:S01]  /*6720*/  F2FP.F16.E4M3.UNPACK_B R65, R78.reuse ;  /* 0x0000004eff41723e */ /* 0x080fe200020006ff */
[----:B------:R-:W-:Y:S01]  /*6730*/  HADD2.F32 R64, -RZ, R61.H1_H1 ;  /* 0x3000003dff407230 */ /* 0x000fe20000004100 */
[----:B------:R-:W-:Y:S01]  /*6740*/  F2FP.F16.E4M3.UNPACK_B R67, R78.H1 ;  /* 0x0000004eff43723e */ /* 0x000fe200030006ff */
[----:B------:R-:W-:Y:S01]  /*6750*/  HADD2.F32 R49, -RZ, R51.H0_H0 ;  /* 0x20000033ff317230 */ /* 0x000fe20000004100 */
[----:B------:R-:W-:Y:S01]  /*6760*/  ISETP.NE.AND P0, PT, R97, RZ, PT ;  /* 0x000000ff6100720c */ /* 0x000fe20003f05270 */
[----:B------:R-:W-:Y:S01]  /*6770*/  HADD2.F32 R68, -RZ, R65.H1_H1 ;  /* 0x30000041ff447230 */ /* 0x000fe20000004100 */
[----:B------:R-:W-:Y:S01]  /*6780*/  ISETP.NE.AND P6, PT, R102, RZ, PT ;  /* 0x000000ff6600720c */ /* 0x000fe20003fc5270 */
[----:B------:R-:W-:Y:S02]  /*6790*/  HADD2.F32 R54, -RZ, R51.H1_H1 ;  /* 0x30000033ff367230 */ /* 0x000fe40000004100 */
[C---:B---3--:R-:W-:Y:S01]  /*67a0*/  FMUL R0, R38.reuse, R4 ;  /* 0x0000000426007220 */ /* 0x048fe20000400000 */
[C---:B------:R-:W-:Y:S01]  /*67b0*/  FMUL R2, R38.reuse, R5 ;  /* 0x0000000526027220 */ /* 0x040fe20000400000 */
[C---:B------:R-:W-:Y:S01]  /*67c0*/  FMUL R4, R38.reuse, R8 ;  /* 0x0000000826047220 */ /* 0x040fe20000400000 */
[C---:B------:R-:W-:Y:S01]  /*67d0*/  FMUL R5, R38.reuse, R9 ;  /* 0x0000000926057220 */ /* 0x040fe20000400000 */
[C---:B------:R-:W-:Y:S01]  /*67e0*/  FFMA R0, R41.reuse, R40, R0 ;  /* 0x0000002829007223 */ /* 0x040fe20000000000 */
[C---:B------:R-:W-:Y:S01]  /*67f0*/  FFMA R2, R41.reuse, R42, R2 ;  /* 0x0000002a29027223 */ /* 0x040fe20000000002 */
[C---:B------:R-:W-:Y:S01]  /*6800*/  FMUL R8, R38.reuse, R12 ;  /* 0x0000000c26087220 */ /* 0x040fe20000400000 */
[C---:B------:R-:W-:Y:S01]  /*6810*/  FMUL R9, R38.reuse, R13 ;  /* 0x0000000d26097220 */ /* 0x040fe20000400000 */
[----:B------:R-:W-:Y:S02]  /*6820*/  HADD2.F32 R51, -RZ, R53.H0_H0 ;  /* 0x20000035ff337230 */ /* 0x000fe40000004100 */
[C---:B------:R-:W-:Y:S01]  /*6830*/  FMUL R12, R38.reuse, R16 ;  /* 0x00000010260c7220 */ /* 0x040fe20000400000 */
        /* <DEDUP_REMOVED lines=13> */
[C---:B------:R-:W-:Y:S01]  /*6910*/  FFMA R3, R41.reuse, R44, R3 ;  /* 0x0000002c29037223 */ /* 0x040fe20000000003 */
[----:B------:R-:W-:Y:S01]  /*6920*/  F2FP.F16.E4M3.UNPACK_B R40, R79 ;  /* 0x0000004fff28723e */ /* 0x000fe200020006ff */
[C---:B------:R-:W-:Y:S01]  /*6930*/  FFMA R7, R41.reuse, R46, R7 ;  /* 0x0000002e29077223 */ /* 0x040fe20000000007 */
[C---:B------:R-:W-:Y:S01]  /*6940*/  FFMA R4, R41.reuse, R43, R4 ;  /* 0x0000002b29047223 */ /* 0x040fe20000000004 */
[----:B------:R-:W-:Y:S01]  /*6950*/  F2FP.F16.E4M3.UNPACK_B R42, R79.H1 ;  /* 0x0000004fff2a723e */ /* 0x000fe200030006ff */
[C---:B------:R-:W-:Y:S01]  /*6960*/  FFMA R5, R41.reuse, R48, R5 ;  /* 0x0000003029057223 */ /* 0x040fe20000000005 */
[----:B------:R-:W-:Y:S01]  /*6970*/  FFMA R6, R41, R45, R6 ;  /* 0x0000002d29067223 */ /* 0x000fe20000000006 */
[----:B------:R-:W-:Y:S01]  /*6980*/  F2FP.SATFINITE.E4M3.F32.PACK_AB_MERGE_C R99, R7, R3, RZ ;  /* 0x000000030763723e */ /* 0x000fe200048070ff */
[C---:B------:R-:W-:Y:S01]  /*6990*/  FFMA R11, R41.reuse, R50, R11 ;  /* 0x00000032290b7223 */ /* 0x040fe2000000000b */
[C---:B------:R-:W-:Y:S01]  /*69a0*/  FFMA R8, R41.reuse, R47, R8 ;  /* 0x0000002f29087223 */ /* 0x040fe20000000008 */
[----:B------:R-:W-:Y:S01]  /*69b0*/  FMUL R10, R38, R14 ;  /* 0x0000000e260a7220 */ /* 0x000fe20000400000 */
[----:B------:R-:W-:Y:S01]  /*69c0*/  F2FP.SATFINITE.E4M3.F32.PACK_AB_MERGE_C R104, R2, R0, R99 ;  /* 0x000000000268723e */ /* 0x000fe20004807063 */
[----:B------:R-:W-:Y:S01]  /*69d0*/  FFMA R9, R41, R52, R9 ;  /* 0x0000003429097223 */ /* 0x000fe20000000009 */
[----:B------:R-:W-:Y:S01]  /*69e0*/  F2FP.SATFINITE.E4M3.F32.PACK_AB_MERGE_C R105, R11, R6, RZ ;  /* 0x000000060b69723e */ /* 0x000fe200048070ff */
[----:B------:R-:W-:Y:S01]  /*69f0*/  FFMA R10, R41, R49, R10 ;  /* 0x00000031290a7223 */ /* 0x000fe2000000000a */
[----:B------:R-:W-:Y:S01]  /*6a00*/  IADD3 R99, PT, PT, R112, R103, RZ ;  /* 0x0000006770637210 */ /* 0x000fe20007ffe0ff */
[C---:B------:R-:W-:Y:S01]  /*6a10*/  FMUL R15, R38.reuse, R15 ;  /* 0x0000000f260f7220 */ /* 0x040fe20000400000 */
[--C-:B------:R-:W-:Y:S01]  /*6a20*/  HADD2.F32 R53, -RZ, R55.reuse.H0_H0 ;  /* 0x20000037ff357230 */ /* 0x100fe20000004100 */
[----:B------:R-:W-:Y:S01]  /*6a30*/  F2FP.SATFINITE.E4M3.F32.PACK_AB_MERGE_C R105, R5, R4, R105 ;  /* 0x000000040569723e */ /* 0x000fe20004807069 */
[----:B------:R-:W-:Y:S02]  /*6a40*/  HADD2.F32 R58, -RZ, R55.H1_H1 ;  /* 0x30000037ff3a7230 */ /* 0x000fe40000004100 */
[C---:B------:R-:W-:Y:S01]  /*6a50*/  FFMA R15, R41.reuse, R54, R15 ;  /* 0x00000036290f7223 */ /* 0x040fe2000000000f */
[C---:B------:R-:W-:Y:S01]  /*6a60*/  FFMA R12, R41.reuse, R51, R12 ;  /* 0x00000033290c7223 */ /* 0x040fe2000000000c */
[C---:B------:R-:W-:Y:S01]  /*6a70*/  FFMA R13, R41.reuse, R56, R13 ;  /* 0x00000038290d7223 */ /* 0x040fe2000000000d */
[----:B------:R-:W-:Y:S02]  /*6a80*/  HADD2.F32 R55, -RZ, R57.H0_H0 ;  /* 0x20000039ff377230 */ /* 0x000fe40000004100 */
[C---:B------:R-:W-:Y:S01]  /*6a90*/  FMUL R14, R38.reuse, R18 ;  /* 0x00000012260e7220 */ /* 0x040fe20000400000 */
[C---:B------:R-:W-:Y:S01]  /*6aa0*/  FMUL R19, R38.reuse, R19 ;  /* 0x0000001326137220 */ /* 0x040fe20000400000 */
[--C-:B------:R-:W-:Y:S02]  /*6ab0*/  HADD2.F32 R57, -RZ, R59.reuse.H0_H0 ;  /* 0x2000003bff397230 */ /* 0x100fe40000004100 */
[C---:B------:R-:W-:Y:S01]  /*6ac0*/  FMUL R18, R38.reuse, R22 ;  /* 0x0000001626127220 */ /* 0x040fe20000400000 */
[C---:B------:R-:W-:Y:S01]  /*6ad0*/  FFMA R14, R41.reuse, R53, R14 ;  /* 0x00000035290e7223 */ /* 0x040fe2000000000e */
[----:B------:R-:W-:Y:S02]  /*6ae0*/  HADD2.F32 R62, -RZ, R59.H1_H1 ;  /* 0x3000003bff3e7230 */ /* 0x000fe40000004100 */
[C---:B------:R-:W-:Y:S01]  /*6af0*/  FFMA R19, R41.reuse, R58, R19 ;  /* 0x0000003a29137223 */ /* 0x040fe20000000013 */
[----:B------:R-:W-:Y:S02]  /*6b00*/  HADD2.F32 R59, -RZ, R61.H0_H0 ;  /* 0x2000003dff3b7230 */ /* 0x000fe40000004100 */
[C---:B------:R-:W-:Y:S01]  /*6b10*/  FMUL R23, R38.reuse, R23 ;  /* 0x0000001726177220 */ /* 0x040fe20000400000 */
[C---:B------:R-:W-:Y:S01]  /*6b20*/  FFMA R16, R41.reuse, R55, R16 ;  /* 0x0000003729107223 */ /* 0x040fe20000000010 */
[C---:B------:R-:W-:Y:S01]  /*6b30*/  FFMA R17, R41.reuse, R60, R17 ;  /* 0x0000003c29117223 */ /* 0x040fe20000000011 */
[--C-:B------:R-:W-:Y:S02]  /*6b40*/  HADD2.F32 R61, -RZ, R63.reuse.H0_H0 ;  /* 0x2000003fff3d7230 */ /* 0x100fe40000004100 */
[C---:B------:R-:W-:Y:S01]  /*6b50*/  FFMA R18, R41.reuse, R57, R18 ;  /* 0x0000003929127223 */ /* 0x040fe20000000012 */
[----:B------:R-:W-:Y:S02]  /*6b60*/  HADD2.F32 R66, -RZ, R63.H1_H1 ;  /* 0x3000003fff427230 */ /* 0x000fe40000004100 */
[C---:B------:R-:W-:Y:S01]  /*6b70*/  FMUL R22, R38.reuse, R26 ;  /* 0x0000001a26167220 */ /* 0x040fe20000400000 */
[----:B------:R-:W-:Y:S02]  /*6b80*/  HADD2.F32 R63, -RZ, R65.H0_H0 ;  /* 0x20000041ff3f7230 */ /* 0x000fe40000004100 */
[C---:B------:R-:W-:Y:S01]  /*6b90*/  FFMA R23, R41.reuse, R62, R23 ;  /* 0x0000003e29177223 */ /* 0x040fe20000000017 */
[C---:B------:R-:W-:Y:S01]  /*6ba0*/  FMUL R27, R38.reuse, R27 ;  /* 0x0000001b261b7220 */ /* 0x040fe20000400000 */
[C---:B------:R-:W-:Y:S01]  /*6bb0*/  FFMA R20, R41.reuse, R59, R20 ;  /* 0x0000003b29147223 */ /* 0x040fe20000000014 */
[C---:B------:R-:W-:Y:S01]  /*6bc0*/  FFMA R21, R41.reuse, R64, R21 ;  /* 0x0000004029157223 */ /* 0x040fe20000000015 */
[--C-:B------:R-:W-:Y:S02]  /*6bd0*/  HADD2.F32 R65, -RZ, R67.reuse.H0_H0 ;  /* 0x20000043ff417230 */ /* 0x100fe40000004100 */
[C---:B------:R-:W-:Y:S01]  /*6be0*/  FFMA R22, R41.reuse, R61, R22 ;  /* 0x0000003d29167223 */ /* 0x040fe20000000016 */
[----:B------:R-:W-:Y:S02]  /*6bf0*/  HADD2.F32 R70, -RZ, R67.H1_H1 ;  /* 0x30000043ff467230 */ /* 0x000fe40000004100 */
[C---:B------:R-:W-:Y:S01]  /*6c00*/  FMUL R26, R38.reuse, R30 ;  /* 0x0000001e261a7220 */ /* 0x040fe20000400000 */
[--C-:B------:R-:W-:Y:S02]  /*6c10*/  HADD2.F32 R67, -RZ, R40.reuse.H0_H0 ;  /* 0x20000028ff437230 */ /* 0x100fe40000004100 */
[C---:B------:R-:W-:Y:S01]  /*6c20*/  FFMA R27, R41.reuse, R66, R27 ;  /* 0x00000042291b7223 */ /* 0x040fe2000000001b */
[C---:B------:R-:W-:Y:S01]  /*6c30*/  FMUL R31, R38.reuse, R31 ;  /* 0x0000001f261f7220 */ /* 0x040fe20000400000 */
[C---:B------:R-:W-:Y:S01]  /*6c40*/  FFMA R24, R41.reuse, R63, R24 ;  /* 0x0000003f29187223 */ /* 0x040fe20000000018 */
[----:B------:R-:W-:Y:S02]  /*6c50*/  HADD2.F32 R40, -RZ, R40.H1_H1 ;  /* 0x30000028ff287230 */ /* 0x000fe40000004100 */
[C---:B------:R-:W-:Y:S01]  /*6c60*/  FFMA R25, R41.reuse, R68, R25 ;  /* 0x0000004429197223 */ /* 0x040fe20000000019 */
[--C-:B------:R-:W-:Y:S02]  /*6c70*/  HADD2.F32 R69, -RZ, R42.reuse.H0_H0 ;  /* 0x2000002aff457230 */ /* 0x100fe40000004100 */
[C---:B------:R-:W-:Y:S01]  /*6c80*/  FFMA R26, R41.reuse, R65, R26 ;  /* 0x00000041291a7223 */ /* 0x040fe2000000001a */
[----:B------:R-:W-:Y:S02]  /*6c90*/  HADD2.F32 R42, -RZ, R42.H1_H1 ;  /* 0x3000002aff2a7230 */ /* 0x000fe40000004100 */
[C---:B------:R-:W-:Y:S01]  /*6ca0*/  FMUL R30, R38.reuse, R34 ;  /* 0x00000022261e7220 */ /* 0x040fe20000400000 */
[----:B------:R-:W-:Y:S01]  /*6cb0*/  FFMA R31, R41, R70, R31 ;  /* 0x00000046291f7223 */ /* 0x000fe2000000001f */
[----:B------:R-:W-:Y:S01]  /*6cc0*/  FMUL R35, R38, R35 ;  /* 0x0000002326237220 */ /* 0x000fe20000400000 */
[----:B------:R-:W-:Y:S01]  /*6cd0*/  F2FP.SATFINITE.E4M3.F32.PACK_AB_MERGE_C R106, R15, R10, RZ ;  /* 0x0000000a0f6a723e */ /* 0x000fe200048070ff */
[----:B------:R-:W-:Y:S01]  /*6ce0*/  FFMA R28, R41, R67, R28 ;  /* 0x00000043291c7223 */ /* 0x000fe2000000001c */
[----:B------:R-:W-:Y:S01]  /*6cf0*/  F2FP.SATFINITE.E4M3.F32.PACK_AB_MERGE_C R107, R19, R14, RZ ;  /* 0x0000000e136b723e */ /* 0x000fe200048070ff */
[C---:B------:R-:W-:Y:S01]  /*6d00*/  FFMA R29, R41.reuse, R40, R29 ;  /* 0x00000028291d7223 */ /* 0x040fe2000000001d */
[C---:B------:R-:W-:Y:S01]  /*6d10*/  FFMA R30, R41.reuse, R69, R30 ;  /* 0x00000045291e7223 */ /* 0x040fe2000000001e */
[----:B------:R-:W-:Y:S01]  /*6d20*/  FFMA R35, R41, R42, R35 ;  /* 0x0000002a29237223 */ /* 0x000fe20000000023 */
[----:B------:R-:W-:Y:S02]  /*6d30*/  F2FP.SATFINITE.E4M3.F32.PACK_AB_MERGE_C R106, R9, R8, R106 ;  /* 0x00000008096a723e */ /* 0x000fe4000480706a */
[----:B------:R-:W-:Y:S02]  /*6d40*/  F2FP.SATFINITE.E4M3.F32.PACK_AB_MERGE_C R107, R13, R12, R107 ;  /* 0x0000000c0d6b723e */ /* 0x000fe4000480706b */
[----:B------:R-:W-:Y:S02]  /*6d50*/  F2FP.SATFINITE.E4M3.F32.PACK_AB_MERGE_C R108, R23, R18, RZ ;  /* 0x00000012176c723e */ /* 0x000fe400048070ff */
[----:B------:R-:W-:Y:S01]  /*6d60*/  F2FP.SATFINITE.E4M3.F32.PACK_AB_MERGE_C R109, R27, R22, RZ ;  /* 0x000000161b6d723e */ /* 0x000fe200048070ff */
[----:B------:R1:W-:Y:S01]  /*6d70*/  STS.128 [R84+UR44+0x4200], R104 ;  /* 0x0042006854007988 */ /* 0x0003e20008000c2c */
[----:B------:R-:W-:Y:S02]  /*6d80*/  F2FP.SATFINITE.E4M3.F32.PACK_AB_MERGE_C R113, R31, R26, RZ ;  /* 0x0000001a1f71723e */ /* 0x000fe400048070ff */
[----:B------:R-:W-:Y:S02]  /*6d90*/  F2FP.SATFINITE.E4M3.F32.PACK_AB_MERGE_C R114, R35, R30, RZ ;  /* 0x0000001e2372723e */ /* 0x000fe400048070ff */
[----:B------:R-:W-:Y:S02]  /*6da0*/  F2FP.SATFINITE.E4M3.F32.PACK_AB_MERGE_C R108, R17, R16, R108 ;  /* 0x00000010116c723e */ /* 0x000fe4000480706c */
[----:B------:R-:W-:Y:S02]  /*6db0*/  F2FP.SATFINITE.E4M3.F32.PACK_AB_MERGE_C R109, R21, R20, R109 ;  /* 0x00000014156d723e */ /* 0x000fe4000480706d */
[----:B------:R-:W-:Y:S02]  /*6dc0*/  F2FP.SATFINITE.E4M3.F32.PACK_AB_MERGE_C R110, R25, R24, R113 ;  /* 0x00000018196e723e */ /* 0x000fe40004807071 */
[----:B------:R-:W-:Y:S02]  /*6dd0*/  F2FP.SATFINITE.E4M3.F32.PACK_AB_MERGE_C R111, R29, R28, R114 ;  /* 0x0000001c1d6f723e */ /* 0x000fe40004807072 */
[----:B------:R-:W-:Y:S02]  /*6de0*/  LEA R112, R93, UR44, 0x3 ;  /* 0x0000002c5d707c11 */ /* 0x000fe4000f8e18ff */
[----:B------:R-:W-:Y:S01]  /*6df0*/  @P6 SHF.L.U32 R113, R91, 0x1f, RZ ;  /* 0x0000001f5b716819 */ /* 0x000fe200000006ff */
[----:B------:R1:W-:Y:S01]  /*6e00*/  STS.128 [R99+0x4210], R108 ;  /* 0x0042106c63007388 */ /* 0x0003e20000000c00 */
[----:B------:R-:W-:Y:S01]  /*6e10*/  @!PT LDS RZ, [RZ] ;  /* 0x00000000fffff984 */ /* 0x000fe20000000800 */
[----:B------:R-:W-:Y:S01]  /*6e20*/  @!PT LDS RZ, [RZ] ;  /* 0x00000000fffff984 */ /* 0x000fe20000000800 */
[----:B------:R-:W-:Y:S01]  /*6e30*/  @!PT LDS RZ, [RZ] ;  /* 0x00000000fffff984 */ /* 0x000fe20000000800 */
[----:B------:R-:W-:Y:S01]  /*6e40*/  @!PT LDS RZ, [RZ] ;  /* 0x00000000fffff984 */ /* 0x000fe20000000800 */
[----:B------:R2:W-:Y:S07]  /*6e50*/  MEMBAR.ALL.CTA ;  /* 0x0000000000007992 */ /* 0x0005ee0000008000 */
[----:B--2---:R-:W2:Y:S02]  /*6e60*/  FENCE.VIEW.ASYNC.S ;  /* 0x00000000000073c6 */ /* 0x004ea40000000000 */
[----:B--2---:R-:W-:Y:S06]  /*6e70*/  BAR.SYNC.DEFER_BLOCKING 0x1, 0x80 ;  /* 0x0042000000007b1d */ /* 0x004fec0000010000 */
[----:B------:R-:W-:Y:S05]  /*6e80*/  @P0 BRA `(.L_x_107) ;  /* 0x0000000000280947 */ /* 0x000fea0003800000 */
[----:B------:R-:W-:Y:S01]  /*6e90*/  UIADD3 UR4, UPT, UPT, UR44, 0x4200, URZ ;  /* 0x000042002c047890 */ /* 0x000fe2000fffe0ff */
[----:B------:R-:W-:Y:S05]  /*6ea0*/  UMOV UR51, UR36 ;  /* 0x0000002400337c82 */ /* 0x000fea0008000000 */
[----:B------:R-:W-:Y:S01]  /*6eb0*/  MOV R96, UR4 ;  /* 0x0000000400607c02 */ /* 0x000fe20008000f00 */
[----:B------:R-:W-:Y:S03]  /*6ec0*/  UIADD3 UR4, UP0, UPT, UR62, 0x680, URZ ;  /* 0x000006803e047890 */ /* 0x000fe6000ff1e0ff */
[----:B------:R-:W-:Y:S01]  /*6ed0*/  R2UR UR48, R96 ;  /* 0x00000000603072ca */ /* 0x000fe200000e0000 */
[----:B------:R-:W-:Y:S11]  /*6ee0*/  UIADD3.X UR5, UPT, UPT, URZ, UR63, URZ, UP0, !UPT ;  /* 0x0000003fff057290 */ /* 0x000ff600087fe4ff */
[----:B------:R-:W-:Y:S01]  /*6ef0*/  @!UPT UIADD3 URZ, UPT, UPT, URZ, URZ, URZ ;  /* 0x000000fffffff290 */ /* 0x000fe2000fffe0ff */
[----:B------:R2:W-:Y:S01]  /*6f00*/  UTMASTG.3D [UR48], [UR4] ;  /* 0x00000030040073b5 */ /* 0x0005e20008010000 */
[----:B------:R0:W-:Y:S01]  /*6f10*/  UTMACMDFLUSH ;  /* 0x00000000000079b7 */ /* 0x0001e20000000000 */
[----:B--2---:R-:W-:Y:S04]  /*6f20*/  DEPBAR.LE SB0, 0x1 ;  /* 0x000080400000791a */ /* 0x004fe80000000000 */
.L_x_107:
[----:B------:R-:W-:Y:S05]  /*6f30*/  BSYNC.RECONVERGENT B0 ;  /* 0x0000000000007941 */ /* 0x000fea0003800200 */
.L_x_106:
[----:B------:R-:W-:Y:S06]  /*6f40*/  BAR.SYNC.DEFER_BLOCKING 0x1, 0x80 ;  /* 0x0042000000007b1d */ /* 0x000fec0000010000 */
[----:B------:R-:W2:Y:S01]  /*6f50*/  @P6 SYNCS.PHASECHK.TRANS64.TRYWAIT P0, [R112+URZ+0x50], R113 ;  /* 0x00005071700065a7 */ /* 0x000ea200080011ff */
[----:B------:R-:W-:Y:S01]  /*6f60*/  BSSY B1, `(.L_x_108) ;  /* 0x0000020000017945 */ /* 0x000fe20003800000 */
[----:B--2---:R-:W-:Y:S03]  /*6f70*/  @P6 SEL R100, RZ, 0x1, !P0 ;  /* 0x00000001ff646807 */ /* 0x004fe60004000000 */
[----:B------:R-:W-:Y:S05]  /*6f80*/  @!P6 BRA `(.L_x_109) ;  /* 0x000000000074e947 */ /* 0x000fea0003800000 */
[----:B------:R-:W-:Y:S01]  /*6f90*/  ISETP.NE.AND P1, PT, R101, RZ, PT ;  /* 0x000000ff6500720c */ /* 0x000fe20003f25270 */
[----:B------:R-:W2:Y:S01]  /*6fa0*/  S2R R0, SR_CgaCtaId ;  /* 0x0000000000007919 */ /* 0x000ea20000008800 */
[----:B------:R-:W-:Y:S01]  /*6fb0*/  ISETP.NE.AND P0, PT, R100, RZ, PT ;  /* 0x000000ff6400720c */ /* 0x000fe20003f05270 */
[----:B------:R-:W-:Y:S10]  /*6fc0*/  BSSY B0, `(.L_x_110) ;  /* 0x0000008000007945 */ /* 0x000ff40003800000 */
[----:B------:R-:W-:Y:S05]  /*6fd0*/  @P1 IMAD R2, R93, 0x1000, R84 ;  /* 0x000010005d021824 */ /* 0x000fea00078e0254 */
[----:B------:R-:W-:Y:S05]  /*6fe0*/  @P1 IADD3 R4, PT, PT, R2, UR44, RZ ;  /* 0x0000002c02041c10 */ /* 0x000fea000fffe0ff */
[----:B------:R-:W-:Y:S01]  /*6ff0*/  @P1 IMAD.IADD R4, R4, 0x1, R103 ;  /* 0x0000000104041824 */ /* 0x000fe200078e0267 */
[----:B------:R-:W-:Y:S06]  /*7000*/  @P0 BRA `(.L_x_111) ;  /* 0x00000000000c0947 */ /* 0x000fec0003800000 */
[----:B------:R-:W-:Y:S04]  /*7010*/  SHF.L.U32 R3, R91, 0x1f, RZ ;  /* 0x0000001f5b037819 */ /* 0x000fe800000006ff */
[----:B------:R-:W3:Y:S02]  /*7020*/  SYNCS.PHASECHK.TRANS64.TRYWAIT P0, [R112+URZ+0x50], R3 ;  /* 0x00005003700075a7 */ /* 0x000ee400080011ff */
[----:B---3--:R-:W-:Y:S05]  /*7030*/  @!P0 BRA `(.L_x_112) ;  /* 0x0000003000dc8947 */ /* 0x008fea0003800000 */
.L_x_111:
[----:B------:R-:W-:Y:S05]  /*7040*/  BSYNC B0 ;  /* 0x0000000000007941 */ /* 0x000fea0003800000 */
.L_x_110:
[----:B------:R-:W-:Y:S01]  /*7050*/  ISETP.NE.AND P0, PT, R101, RZ, PT ;  /* 0x000000ff6500720c */ /* 0x000fe20003f05270 */
[----:B---3--:R-:W-:Y:S02]  /*7060*/  VIADD R3, R112, 0x70 ;  /* 0x0000007070037836 */ /* 0x008fe40000000000 */
[----:B------:R-:W-:Y:S03]  /*7070*/  VIADD R93, R93, 0x1 ;  /* 0x000000015d5d7836 */ /* 0x000fe60000000000 */
[----:B--2---:R-:W-:Y:S07]  /*7080*/  PRMT R0, R0, 0x654, R3 ;  /* 0x0000065400007816 */ /* 0x004fee0000000003 */
[----:B------:R2:W3:Y:S04]  /*7090*/  @P0 LDS.128 R72, [R2+UR44+0x200] ;  /* 0x0002002c02480984 */ /* 0x0004e80008000c00 */
[----:B------:R2:W4:Y:S01]  /*70a0*/  @P0 LDS.128 R76, [R4+0x210] ;  /* 0x00021000044c0984 */ /* 0x0005220000000c00 */
        /* <DEDUP_REMOVED lines=10> */
[----:B--23--:R-:W-:Y:S02]  /*7150*/  LOP3.LUT R91, R91, R0, RZ, 0x3c, !PT ;  /* 0x000000005b5b7212 */ /* 0x00cfe400078e3cff */
.L_x_109:
[----:B------:R-:W-:Y:S05]  /*7160*/  BSYNC B1 ;  /* 0x0000000000017941 */ /* 0x000fea0003800000 */
.L_x_108:
[----:B------:R-:W-:Y:S05]  /*7170*/  VIADD R3, R39, 0x40 ;  /* 0x0000004027037836 */ /* 0x000fea0000000000 */
[----:B------:R-:W-:Y:S04]  /*7180*/  SHF.R.U32.HI R3, RZ, 0x15, R3 ;  /* 0x00000015ff037819 */ /* 0x000fe80000011603 */
[----:B------:R-:W-:Y:S11]  /*7190*/  LOP3.LUT P0, RZ, R3, 0x3, R86, 0x48, !PT ;  /* 0x0000000303ff7812 */ /* 0x000ff60007804856 */
[----:B------:R-:W-:Y:S02]  /*71a0*/  @!UPT UIADD3 URZ, UPT, UPT, URZ, URZ, URZ ;  /* 0x000000fffffff290 */ /* 0x000fe4000fffe0ff */
[----:B------:R-:W-:Y:S05]  /*71b0*/  @!P0 BRA `(.L_x_113) ;  /* 0x0000000000408947 */ /* 0x000fea0003800000 */
[----:B------:R-:W2:Y:S01]  /*71c0*/  LDCU.64 UR8, c[0x4][0x78] ;  /* 0x01000f00ff0877ac */ /* 0x000ea20008000a00 */
[----:B------:R-:W-:Y:S01]  /*71d0*/  MOV R3, 0x0 ;  /* 0x0000000000037802 */ /* 0x000fe20000000f00 */
[----:B------:R-:W-:Y:S02]  /*71e0*/  HFMA2 R12, -RZ, RZ, 0, 5.9604644775390625e-08 ;  /* 0x00000001ff0c7431 */ /* 0x000fe400000001ff */
[----:B------:R-:W-:Y:S02]  /*71f0*/  IMAD.MOV.U32 R8, RZ, RZ, 0x192 ;  /* 0x00000192ff087424 */ /* 0x000fe400078e00ff */
[----:B------:R-:W-:Y:S01]  /*7200*/  IMAD.MOV.U32 R13, RZ, RZ, RZ ;  /* 0x000000ffff0d7224 */ /* 0x000fe200078e00ff */
[----:B------:R-:W3:Y:S01]  /*7210*/  LDCU.64 UR6, c[0x4][0x80] ;  /* 0x01001000ff0677ac */ /* 0x000ee20008000a00 */
[----:B------:R-:W1:Y:S01]  /*7220*/  LDC.64 R2, c[0x4][R3] ;  /* 0x0100000003027b82 */ /* 0x000e620000000a00 */
[----:B------:R-:W5:Y:S01]  /*7230*/  LDCU.64 UR4, c[0x4][0x18] ;  /* 0x01000300ff0477ac */ /* 0x000f620008000a00 */
[----:B--2---:R-:W-:Y:S01]  /*7240*/  MOV R5, UR9 ;  /* 0x0000000900057c02 */ /* 0x004fe20008000f00 */
[----:B------:R-:W-:Y:S01]  /*7250*/  IMAD.U32 R4, RZ, RZ, UR8 ;  /* 0x00000008ff047e24 */ /* 0x000fe2000f8e00ff */
[----:B---3--:R-:W-:Y:S01]  /*7260*/  MOV R7, UR7 ;  /* 0x0000000700077c02 */ /* 0x008fe20008000f00 */
[----:B------:R-:W-:Y:S01]  /*7270*/  IMAD.U32 R6, RZ, RZ, UR6 ;  /* 0x00000006ff067e24 */ /* 0x000fe2000f8e00ff */
[----:B-----5:R-:W-:Y:S01]  /*7280*/  MOV R11, UR5 ;  /* 0x00000005000b7c02 */ /* 0x020fe20008000f00 */
[----:B------:R-:W-:Y:S02]  /*7290*/  IMAD.U32 R10, RZ, RZ, UR4 ;  /* 0x00000004ff0a7e24 */ /* 0x000fe4000f8e00ff */
[----:B------:R-:W-:Y:S07]  /*72a0*/  LEPC R20, `(.L_x_113) ;  /* 0x000000001014794e */ /* 0x000fee0000000000 */
[----:B-1--4-:R-:W-:Y:S05]  /*72b0*/  CALL.ABS.NOINC R2 ;  /* 0x0000000002007343 */ /* 0x012fea0003c00000 */
.L_x_113:
        /* <DEDUP_REMOVED lines=14> */
[----:B------:R-:W-:Y:S01]  /*73a0*/  F2FP.F16.E4M3.UNPACK_B R54, R75 ;  /* 0x0000004bff36723e */ /* 0x000fe200020006ff */
[----:B------:R-:W-:Y:S01]  /*73b0*/  LDTM.16dp32bit_t0_t15.x32 R4, tmem[UR4+0x40] ;  /* 0x00004004000479ee */ /* 0x000fe20008a80000 */
[----:B------:R-:W2:Y:S01]  /*73c0*/  LDTM.16dp32bit_t16_t31.x32 R4, tmem[UR4+0x60] ;  /* 0x00006004000479ee */ /* 0x000ea20008aa0000 */
[----:B------:R-:W-:Y:S01]  /*73d0*/  HADD2.F32 R46, -RZ, R46.H1_H1 ;  /* 0x3000002eff2e7230 */ /* 0x000fe20000004100 */
[----:B----4-:R-:W-:Y:S01]  /*73e0*/  F2FP.F16.E4M3.UNPACK_B R58, R76 ;  /* 0x0000004cff3a723e */ /* 0x010fe200020006ff */
[--C-:B------:R-:W-:Y:S01]  /*73f0*/  HADD2.F32 R49, -RZ, R50.reuse.H0_H0 ;  /* 0x20000032ff317230 */ /* 0x100fe20000004100 */
[----:B------:R-:W-:Y:S01]  /*7400*/  F2FP.F16.E4M3.UNPACK_B R62, R77 ;  /* 0x0000004dff3e723e */ /* 0x000fe200020006ff */
[----:B------:R-:W-:Y:S01]  /*7410*/  HADD2.F32 R50, -RZ, R50.H1_H1 ;  /* 0x30000032ff327230 */ /* 0x000fe20000004100 */
[----:B------:R-:W-:Y:S01]  /*7420*/  F2FP.F16.E4M3.UNPACK_B R66, R78 ;  /* 0x0000004eff42723e */ /* 0x000fe200020006ff */
[--C-:B------:R-:W-:Y:S01]  /*7430*/  HADD2.F32 R53, -RZ, R54.reuse.H0_H0 ;  /* 0x20000036ff357230 */ /* 0x100fe20000004100 */
[----:B------:R-:W-:Y:S01]  /*7440*/  F2FP.F16.E4M3.UNPACK_B R70, R79 ;  /* 0x0000004fff46723e */ /* 0x000fe200020006ff */
[----:B------:R-:W-:Y:S01]  /*7450*/  HADD2.F32 R54, -RZ, R54.H1_H1 ;  /* 0x30000036ff367230 */ /* 0x000fe20000004100 */
[----:B------:R-:W-:Y:S01]  /*7460*/  F2FP.F16.E4M3.UNPACK_B R56, R75.H1 ;  /* 0x0000004bff38723e */ /* 0x000fe200030006ff */
[--C-:B------:R-:W-:Y:S01]  /*7470*/  HADD2.F32 R57, -RZ, R58.reuse.H0_H0 ;  /* 0x2000003aff397230 */ /* 0x100fe20000004100 */
[----:B------:R-:W-:Y:S01]  /*7480*/  F2FP.F16.E4M3.UNPACK_B R60, R76.H1 ;  /* 0x0000004cff3c723e */ /* 0x000fe200030006ff */
[----:B------:R-:W-:Y:S01]  /*7490*/  HADD2.F32 R58, -RZ, R58.H1_H1 ;  /* 0x3000003aff3a7230 */ /* 0x000fe20000004100 */
[----:B------:R-:W-:Y:S01]  /*74a0*/  F2FP.F16.E4M3.UNPACK_B R64, R77.H1 ;  /* 0x0000004dff40723e */ /* 0x000fe200030006ff */
[--C-:B------:R-:W-:Y:S01]  /*74b0*/  HADD2.F32 R61, -RZ, R62.reuse.H0_H0 ;  /* 0x2000003eff3d7230 */ /* 0x100fe20000004100 */
[----:B------:R-:W-:Y:S01]  /*74c0*/  F2FP.F16.E4M3.UNPACK_B R68, R78.H1 ;  /* 0x0000004eff44723e */ /* 0x000fe200030006ff */
[----:B------:R-:W-:Y:S01]  /*74d0*/  HADD2.F32 R62, -RZ, R62.H1_H1 ;  /* 0x3000003eff3e7230 */ /* 0x000fe20000004100 */
[----:B------:R-:W-:Y:S01]  /*74e0*/  ISETP.NE.AND P0, PT, R97, RZ, PT ;  /* 0x000000ff6100720c */ /* 0x000fe20003f05270 */
[--C-:B------:R-:W-:Y:S01]  /*74f0*/  HADD2.F32 R65, -RZ, R66.reuse.H0_H0 ;  /* 0x20000042ff417230 */ /* 0x100fe20000004100 */
[----:B------:R-:W-:Y:S01]  /*7500*/  ISETP.NE.AND P6, PT, R102, RZ, PT ;  /* 0x000000ff6600720c */ /* 0x000fe20003fc5270 */
[----:B------:R-:W-:Y:S02]  /*7510*/  HADD2.F32 R66, -RZ, R66.H1_H1 ;  /* 0x30000042ff427230 */ /* 0x000fe40000004100 */
[--C-:B------:R-:W-:Y:S02]  /*7520*/  HADD2.F32 R69, -RZ, R70.reuse.H0_H0 ;  /* 0x20000046ff457230 */ /* 0x100fe40000004100 */
[C---:B--2---:R-:W-:Y:S01]  /*7530*/  FMUL R0, R38.reuse, R4 ;  /* 0x0000000426007220 */ /* 0x044fe20000400000 */
[C---:B------:R-:W-:Y:S01]  /*7540*/  FMUL R2, R38.reuse, R5 ;  /* 0x0000000526027220 */ /* 0x040fe20000400000 */
[C---:B------:R-:W-:Y:S01]  /*7550*/  FMUL R4, R38.reuse, R8 ;  /* 0x0000000826047220 */ /* 0x040fe20000400000 */
[C---:B------:R-:W-:Y:S01]  /*7560*/  FMUL R5, R38.reuse, R9 ;  /* 0x0000000926057220 */ /* 0x040fe20000400000 */
[C---:B------:R-:W-:Y:S01]  /*7570*/  FFMA R0, R41.reuse, R40, R0 ;  /* 0x0000002829007223 */ /* 0x040fe20000000000 */
[C---:B------:R-:W-:Y:S01]  /*7580*/  FFMA R2, R41.reuse, R43, R2 ;  /* 0x0000002b29027223 */ /* 0x040fe20000000002 */
        /* <DEDUP_REMOVED lines=10> */
[----:B------:R-:W-:Y:S02]  /*7630*/  HADD2.F32 R70, -RZ, R70.H1_H1 ;  /* 0x30000046ff467230 */ /* 0x000fe40000004100 */
[C---:B------:R-:W-:Y:S01]  /*7640*/  FMUL R28, R38.reuse, R32 ;  /* 0x00000020261c7220 */ /* 0x040fe20000400000 */
[C---:B------:R-:W-:Y:S01]  /*7650*/  FMUL R29, R38.reuse, R33 ;  /* 0x00000021261d7220 */ /* 0x040fe20000400000 */
[C---:B------:R-:W-:Y:S01]  /*7660*/  FMUL R3, R38.reuse, R6 ;  /* 0x0000000626037220 */ /* 0x040fe20000400000 */
[C---:B------:R-:W-:Y:S01]  /*7670*/  FMUL R7, R38.reuse, R7 ;  /* 0x0000000726077220 */ /* 0x040fe20000400000 */
[--C-:B------:R-:W-:Y:S02]  /*7680*/  HADD2.F32 R47, -RZ, R48.reuse.H0_H0 ;  /* 0x20000030ff2f7230 */ /* 0x100fe40000004100 */
[C---:B------:R-:W-:Y:S01]  /*7690*/  FMUL R6, R38.reuse, R10 ;  /* 0x0000000a26067220 */ /* 0x040fe20000400000 */
[C---:B------:R-:W-:Y:S01]  /*76a0*/  FFMA R3, R41.reuse, R42, R3 ;  /* 0x0000002a29037223 */ /* 0x040fe20000000003 */
[----:B------:R-:W-:Y:S02]  /*76b0*/  HADD2.F32 R48, -RZ, R48.H1_H1 ;  /* 0x30000030ff307230 */ /* 0x000fe40000004100 */
[C---:B------:R-:W-:Y:S01]  /*76c0*/  FFMA R7, R41.reuse, R44, R7 ;  /* 0x0000002c29077223 */ /* 0x040fe20000000007 */
[C---:B------:R-:W-:Y:S01]  /*76d0*/  FFMA R4, R41.reuse, R45, R4 ;  /* 0x0000002d29047223 */ /* 0x040fe20000000004 */
[C---:B------:R-:W-:Y:S01]  /*76e0*/  FFMA R5, R41.reuse, R46, R5 ;  /* 0x0000002e29057223 */ /* 0x040fe20000000005 */
[----:B------:R-:W-:Y:S01]  /*76f0*/  FFMA R6, R41, R47, R6 ;  /* 0x0000002f29067223 */ /* 0x000fe20000000006 */
[----:B------:R-:W-:Y:S01]  /*7700*/  FMUL R11, R38, R11 ;  /* 0x0000000b260b7220 */ /* 0x000fe20000400000 */
[----:B------:R-:W-:Y:S01]  /*7710*/  F2FP.F16.E4M3.UNPACK_B R40, R79.H1 ;  /* 0x0000004fff28723e */ /* 0x000fe200030006ff */
[--C-:B------:R-:W-:Y:S01]  /*7720*/  HADD2.F32 R51, -RZ, R52.reuse.H0_H0 ;  /* 0x20000034ff337230 */ /* 0x100fe20000004100 */
[----:B-1----:R-:W-:Y:S01]  /*7730*/  F2FP.SATFINITE.E4M3.F32.PACK_AB_MERGE_C R105, R7, R3, RZ ;  /* 0x000000030769723e */ /* 0x002fe200048070ff */
[C---:B------:R-:W-:Y:S01]  /*7740*/  FFMA R11, R41.reuse, R48, R11 ;  /* 0x00000030290b7223 */ /* 0x040fe2000000000b */
[C---:B------:R-:W-:Y:S01]  /*7750*/  FFMA R8, R41.reuse, R49, R8 ;  /* 0x0000003129087223 */ /* 0x040fe20000000008 */
[----:B------:R-:W-:Y:S01]  /*7760*/  FFMA R9, R41, R50, R9 ;  /* 0x0000003229097223 */ /* 0x000fe20000000009 */
[----:B------:R-:W-:Y:S01]  /*7770*/  F2FP.SATFINITE.E4M3.F32.PACK_AB_MERGE_C R104, R2, R0, R105 ;  /* 0x000000000268723e */ /* 0x000fe20004807069 */
[----:B------:R-:W-:Y:S01]  /*7780*/  HADD2.F32 R52, -RZ, R52.H1_H1 ;  /* 0x30000034ff347230 */ /* 0x000fe20000004100 */
[----:B------:R-:W-:Y:S01]  /*7790*/  F2FP.SATFINITE.E4M3.F32.PACK_AB_MERGE_C R106, R11, R6, RZ ;  /* 0x000000060b6a723e */ /* 0x000fe200048070ff */
[C---:B------:R-:W-:Y:S01]  /*77a0*/  FMUL R10, R38.reuse, R14 ;  /* 0x0000000e260a7220 */ /* 0x040fe20000400000 */
[C---:B------:R-:W-:Y:S01]  /*77b0*/  FMUL R15, R38.reuse, R15 ;  /* 0x0000000f260f7220 */ /* 0x040fe20000400000 */
[--C-:B------:R-:W-:Y:S01]  /*77c0*/  HADD2.F32 R55, -RZ, R56.reuse.H0_H0 ;  /* 0x20000038ff377230 */ /* 0x100fe20000004100 */
[----:B------:R-:W-:Y:S01]  /*77d0*/  F2FP.SATFINITE.E4M3.F32.PACK_AB_MERGE_C R105, R5, R4, R106 ;  /* 0x000000040569723e */ /* 0x000fe2000480706a */
[C---:B------:R-:W-:Y:S01]  /*77e0*/  FFMA R10, R41.reuse, R51, R10 ;  /* 0x00000033290a7223 */ /* 0x040fe2000000000a */
[C---:B------:R-:W-:Y:S01]  /*77f0*/  FFMA R15, R41.reuse, R52, R15 ;  /* 0x00000034290f7223 */ /* 0x040fe2000000000f */
[C---:B------:R-:W-:Y:S01]  /*7800*/  FFMA R12, R41.reuse, R53, R12 ;  /* 0x00000035290c7223 */ /* 0x040fe2000000000c */
[C---:B------:R-:W-:Y:S01]  /*7810*/  FFMA R13, R41.reuse, R54, R13 ;  /* 0x00000036290d7223 */ /* 0x040fe2000000000d */
[----:B------:R-:W-:Y:S02]  /*7820*/  HADD2.F32 R56, -RZ, R56.H1_H1 ;  /* 0x30000038ff387230 */ /* 0x000fe40000004100 */
[C---:B------:R-:W-:Y:S01]  /*7830*/  FMUL R14, R38.reuse, R18 ;  /* 0x00000012260e7220 */ /* 0x040fe20000400000 */
[C---:B------:R-:W-:Y:S01]  /*7840*/  FMUL R19, R38.reuse, R19 ;  /* 0x0000001326137220 */ /* 0x040fe20000400000 */
[--C-:B------:R-:W-:Y:S02]  /*7850*/  HADD2.F32 R59, -RZ, R60.reuse.H0_H0 ;  /* 0x2000003cff3b7230 */ /* 0x100fe40000004100 */
[C---:B------:R-:W-:Y:S01]  /*7860*/  FMUL R18, R38.reuse, R22 ;  /* 0x0000001626127220 */ /* 0x040fe20000400000 */
[C---:B------:R-:W-:Y:S01]  /*7870*/  FFMA R14, R41.reuse, R55, R14 ;  /* 0x00000037290e7223 */ /* 0x040fe2000000000e */
[----:B------:R-:W-:Y:S02]  /*7880*/  HADD2.F32 R60, -RZ, R60.H1_H1 ;  /* 0x3000003cff3c7230 */ /* 0x000fe40000004100 */
        /* <DEDUP_REMOVED lines=8> */
[C---:B------:R-:W-:Y:S01]  /*7910*/  FFMA R23, R41.reuse, R60, R23 ;  /* 0x0000003c29177223 */ /* 0x040fe20000000017 */
[C---:B------:R-:W-:Y:S01]  /*7920*/  FMUL R27, R38.reuse, R27 ;  /* 0x0000001b261b7220 */ /* 0x040fe20000400000 */
[C---:B------:R-:W-:Y:S01]  /*7930*/  FFMA R20, R41.reuse, R61, R20 ;  /* 0x0000003d29147223 */ /* 0x040fe20000000014 */
[C---:B------:R-:W-:Y:S01]  /*7940*/  FFMA R21, R41.reuse, R62, R21 ;  /* 0x0000003e29157223 */ /* 0x040fe20000000015 */
[--C-:B------:R-:W-:Y:S02]  /*7950*/  HADD2.F32 R67, -RZ, R68.reuse.H0_H0 ;  /* 0x20000044ff437230 */ /* 0x100fe40000004100 */
[----:B------:R-:W-:Y:S01]  /*7960*/  FFMA R22, R41, R63, R22 ;  /* 0x0000003f29167223 */ /* 0x000fe20000000016 */
[----:B------:R-:W-:Y:S02]  /*7970*/  HADD2.F32 R68, -RZ, R68.H1_H1 ;  /* 0x30000044ff447230 */ /* 0x000fe40000004100 */
[C---:B------:R-:W-:Y:S01]  /*7980*/  FMUL R26, R38.reuse, R30 ;  /* 0x0000001e261a7220 */ /* 0x040fe20000400000 */
[----:B------:R-:W-:Y:S01]  /*7990*/  F2FP.SATFINITE.E4M3.F32.PACK_AB_MERGE_C R107, R15, R10, RZ ;  /* 0x0000000a0f6b723e */ /* 0x000fe200048070ff */
        /* <DEDUP_REMOVED lines=8> */
[----:B------:R-:W-:Y:S01]  /*7a20*/  F2FP.SATFINITE.E4M3.F32.PACK_AB_MERGE_C R106, R9, R8, R107 ;  /* 0x00000008096a723e */ /* 0x000fe2000480706b */
[----:B------:R-:W-:Y:S01]  /*7a30*/  FFMA R31, R41, R68, R31 ;  /* 0x00000044291f7223 */ /* 0x000fe2000000001f */
[----:B------:R-:W-:Y:S01]  /*7a40*/  FMUL R35, R38, R35 ;  /* 0x0000002326237220 */ /* 0x000fe20000400000 */
[----:B------:R-:W-:Y:S01]  /*7a50*/  F2FP.SATFINITE.E4M3.F32.PACK_AB_MERGE_C R107, R19, R14, RZ ;  /* 0x0000000e136b723e */ /* 0x000fe200048070ff */
[C---:B------:R-:W-:Y:S01]  /*7a60*/  FFMA R28, R41.reuse, R69, R28 ;  /* 0x00000045291c7223 */ /* 0x040fe2000000001c */
[C---:B------:R-:W-:Y:S01]  /*7a70*/  FFMA R29, R41.reuse, R70, R29 ;  /* 0x00000046291d7223 */ /* 0x040fe2000000001d */
[C---:B------:R-:W-:Y:S01]  /*7a80*/  FFMA R30, R41.reuse, R43, R30 ;  /* 0x0000002b291e7223 */ /* 0x040fe2000000001e */
[----:B------:R-:W-:Y:S01]  /*7a90*/  FFMA R35, R41, R40, R35 ;  /* 0x0000002829237223 */ /* 0x000fe20000000023 */
        /* <DEDUP_REMOVED lines=21> */
[----:B------:R-:W-:Y:S02]  /*7bf0*/  UIADD3 UR4, UP0, UPT, UR62, 0x680, URZ ;  /* 0x000006803e047890 */ /* 0x000fe4000ff1e0ff */
[----:B------:R-:W-:Y:S02]  /*7c00*/  UIADD3 UR9, UPT, UPT, UR49, 0x40, URZ ;  /* 0x0000004031097890 */ /* 0x000fe4000fffe0ff */
[----:B------:R-:W-:Y:S02]  /*7c10*/  UIADD3 UR8, UPT, UPT, UR44, 0x5200, URZ ;  /* 0x000052002c087890 */ /* 0x000fe4000fffe0ff */
[----:B------:R-:W-:Y:S01]  /*7c20*/  UIADD3.X UR5, UPT, UPT, URZ, UR63, URZ, UP0, !UPT ;  /* 0x0000003fff057290 */ /* 0x000fe200087fe4ff */
[----:B------:R-:W-:Y:S01]  /*7c30*/  UMOV UR10, UR50 ;  /* 0x00000032000a7c82 */ /* 0x000fe20008000000 */
[----:B------:R-:W-:Y:S07]  /*7c40*/  UMOV UR11, UR36 ;  /* 0x00000024000b7c82 */ /* 0x000fee0008000000 */
[----:B------:R2:W-:Y:S01]  /*7c50*/  UTMASTG.3D [UR8], [UR4] ;  /* 0x00000008040073b5 */ /* 0x0005e20008010000 */
[----:B------:R0:W-:Y:S01]  /*7c60*/  UTMACMDFLUSH ;  /* 0x00000000000079b7 */ /* 0x0001e20000000000 */
[----:B--2---:R-:W-:Y:S04]  /*7c70*/  DEPBAR.LE SB0, 0x1 ;  /* 0x000080400000791a */ /* 0x004fe80000000000 */
.L_x_115:
[----:B------:R-:W-:Y:S05]  /*7c80*/  BSYNC.RECONVERGENT B0 ;  /* 0x0000000000007941 */ /* 0x000fea0003800200 */
.L_x_114:
        /* <DEDUP_REMOVED lines=16> */
.L_x_119:
[----:B------:R-:W-:Y:S05]  /*7d90*/  BSYNC B0 ;  /* 0x0000000000007941 */ /* 0x000fea0003800000 */
.L_x_118:
        /* <DEDUP_REMOVED lines=17> */
.L_x_117:
[----:B------:R-:W-:Y:S05]  /*7eb0*/  BSYNC B1 ;  /* 0x0000000000017941 */ /* 0x000fea0003800000 */
.L_x_116:
        /* <DEDUP_REMOVED lines=21> */
.L_x_121:
        /* <DEDUP_REMOVED lines=18> */
[----:B------:R-:W-:Y:S01]  /*8130*/  ISETP.NE.AND P6, PT, R102, RZ, PT ;  /* 0x000000ff6600720c */ /* 0x000fe20003fc5270 */
[--C-:B------:R-:W-:Y:S01]  /*8140*/  HADD2.F32 R49, -RZ, R50.reuse.H0_H0 ;  /* 0x20000032ff317230 */ /* 0x100fe20000004100 */
[----:B----4-:R-:W-:Y:S01]  /*8150*/  F2FP.F16.E4M3.UNPACK_B R58, R76 ;  /* 0x0000004cff3a723e */ /* 0x010fe200020006ff */
[----:B------:R-:W-:Y:S01]  /*8160*/  HADD2.F32 R50, -RZ, R50.H1_H1 ;  /* 0x30000032ff327230 */ /* 0x000fe20000004100 */
[----:B------:R-:W-:Y:S01]  /*8170*/  F2FP.F16.E4M3.UNPACK_B R62, R77 ;  /* 0x0000004dff3e723e */ /* 0x000fe200020006ff */
[--C-:B------:R-:W-:Y:S01]  /*8180*/  HADD2.F32 R53, -RZ, R54.reuse.H0_H0 ;  /* 0x20000036ff357230 */ /* 0x100fe20000004100 */
[----:B------:R-:W-:Y:S01]  /*8190*/  F2FP.F16.E4M3.UNPACK_B R66, R78 ;  /* 0x0000004eff42723e */ /* 0x000fe200020006ff */
[----:B------:R-:W-:Y:S01]  /*81a0*/  HADD2.F32 R54, -RZ, R54.H1_H1 ;  /* 0x30000036ff367230 */ /* 0x000fe20000004100 */
[----:B------:R-:W-:Y:S01]  /*81b0*/  F2FP.F16.E4M3.UNPACK_B R70, R79 ;  /* 0x0000004fff46723e */ /* 0x000fe200020006ff */
[--C-:B------:R-:W-:Y:S01]  /*81c0*/  HADD2.F32 R57, -RZ, R58.reuse.H0_H0 ;  /* 0x2000003aff397230 */ /* 0x100fe20000004100 */
[----:B------:R-:W-:Y:S01]  /*81d0*/  F2FP.F16.E4M3.UNPACK_B R56, R75.H1 ;  /* 0x0000004bff38723e */ /* 0x000fe200030006ff */
[----:B------:R-:W-:Y:S01]  /*81e0*/  HADD2.F32 R58, -RZ, R58.H1_H1 ;  /* 0x3000003aff3a7230 */ /* 0x000fe20000004100 */
[----:B------:R-:W-:Y:S01]  /*81f0*/  F2FP.F16.E4M3.UNPACK_B R60, R76.H1 ;  /* 0x0000004cff3c723e */ /* 0x000fe200030006ff */
[--C-:B------:R-:W-:Y:S01]  /*8200*/  HADD2.F32 R61, -RZ, R62.reuse.H0_H0 ;  /* 0x2000003eff3d7230 */ /* 0x100fe20000004100 */
[----:B------:R-:W-:Y:S01]  /*8210*/  F2FP.F16.E4M3.UNPACK_B R64, R77.H1 ;  /* 0x0000004dff40723e */ /* 0x000fe200030006ff */
[----:B------:R-:W-:Y:S01]  /*8220*/  HADD2.F32 R62, -RZ, R62.H1_H1 ;  /* 0x3000003eff3e7230 */ /* 0x000fe20000004100 */
[----:B------:R-:W-:Y:S01]  /*8230*/  F2FP.F16.E4M3.UNPACK_B R68, R78.H1 ;  /* 0x0000004eff44723e */ /* 0x000fe200030006ff */
        /* <DEDUP_REMOVED lines=112> */
[----:B------:R-:W-:Y:S02]  /*8940*/  UIADD3 UR4, UPT, UPT, UR44, 0x4200, URZ ;  /* 0x000042002c047890 */ /* 0x000fe4000fffe0ff */
[----:B------:R-:W-:Y:S01]  /*8950*/  UIADD3 UR9, UPT, UPT, UR49, 0x80, URZ ;  /* 0x0000008031097890 */ /* 0x000fe2000fffe0ff */
[----:B------:R-:W-:Y:S01]  /*8960*/  UMOV UR10, UR50 ;  /* 0x00000032000a7c82 */ /* 0x000fe20008000000 */
[----:B------:R-:W-:Y:S02]  /*8970*/  UMOV UR11, UR36 ;  /* 0x00000024000b7c82 */ /* 0x000fe40008000000 */
        /* <DEDUP_REMOVED lines=8> */
.L_x_123:
[----:B------:R-:W-:Y:S05]  /*8a00*/  BSYNC.RECONVERGENT B0 ;  /* 0x0000000000007941 */ /* 0x000fea0003800200 */
.L_x_122:
        /* <DEDUP_REMOVED lines=16> */
.L_x_127:
[----:B------:R-:W-:Y:S05]  /*8b10*/  BSYNC B0 ;  /* 0x0000000000007941 */ /* 0x000fea0003800000 */
.L_x_126:
        /* <DEDUP_REMOVED lines=17> */
.L_x_125:
[----:B------:R-:W-:Y:S05]  /*8c30*/  BSYNC B1 ;  /* 0x0000000000017941 */ /* 0x000fea0003800000 */
.L_x_124:
        /* <DEDUP_REMOVED lines=21> */
.L_x_129:
[----:B------:R-:W-:Y:S01]  /*8d90*/  ISETP.NE.AND P0, PT, R97, RZ, PT ;  /* 0x000000ff6100720c */ /* 0x000fe20003f05270 */
[----:B------:R-:W-:Y:S05]  /*8da0*/  WARPSYNC.ALL ;  /* 0x0000000000007948 */ /* 0x000fea0003800000 */
[----:B------:R-:W-:Y:S01]  /*8db0*/  R2UR UR4, R39 ;  /* 0x00000000270472ca */ /* 0x000fe200000e0000 */
[----:B------:R-:W2:Y:S01]  /*8dc0*/  S2UR UR6, SR_CgaCtaId ;  /* 0x00000000000679c3 */ /* 0x000ea20000008800 */
[-C--:B------:R-:W-:Y:S01]  /*8dd0*/  F2FP.F16.E4M3.UNPACK_B R42, R72.reuse ;  /* 0x00000048ff2a723e */ /* 0x080fe200020006ff */
[----:B------:R-:W-:Y:S01]  /*8de0*/  BSSY.RECONVERGENT B0, `(.L_x_130) ;  /* 0x000009b000007945 */ /* 0x000fe20003800200 */
[----:B------:R-:W-:Y:S02]  /*8df0*/  F2FP.F16.E4M3.UNPACK_B R72, R72.H1 ;  /* 0x00000048ff48723e */ /* 0x000fe400030006ff */
[-C--:B------:R-:W-:Y:S01]  /*8e00*/  F2FP.F16.E4M3.UNPACK_B R46, R73.reuse ;  /* 0x00000049ff2e723e */ /* 0x080fe200020006ff */
[--C-:B------:R-:W-:Y:S01]  /*8e10*/  HADD2.F32 R40, -RZ, R42.reuse.H0_H0 ;  /* 0x2000002aff287230 */ /* 0x100fe20000004100 */
[----:B------:R-:W-:Y:S01]  /*8e20*/  F2FP.F16.E4M3.UNPACK_B R73, R73.H1 ;  /* 0x00000049ff49723e */ /* 0x000fe200030006ff */
[----:B------:R-:W-:Y:S01]  /*8e30*/  HADD2.F32 R42, -RZ, R42.H1_H1 ;  /* 0x3000002aff2a7230 */ /* 0x000fe20000004100 */
[-C--:B------:R-:W-:Y:S01]  /*8e40*/  F2FP.F16.E4M3.UNPACK_B R50, R74.reuse ;  /* 0x0000004aff32723e */ /* 0x080fe200020006ff */
[----:B------:R-:W-:Y:S01]  /*8e50*/  HADD2.F32 R43, -RZ, R72.H0_H0 ;  /* 0x20000048ff2b7230 */ /* 0x000fe20000004100 */
[----:B------:R-:W-:Y:S01]  /*8e60*/  F2FP.F16.E4M3.UNPACK_B R74, R74.H1 ;  /* 0x0000004aff4a723e */ /* 0x000fe200030006ff */
[----:B------:R-:W-:Y:S01]  /*8e70*/  LDTM.16dp32bit_t0_t15.x32 R4, tmem[UR4+0xc0] ;  /* 0x0000c004000479ee */ /* 0x000fe20008a80000 */
[----:B------:R-:W3:Y:S01]  /*8e80*/  LDTM.16dp32bit_t16_t31.x32 R4, tmem[UR4+0xe0] ;  /* 0x0000e004000479ee */ /* 0x000ee20008aa0000 */
[----:B------:R-:W-:Y:S01]  /*8e90*/  NOP ;  /* 0x0000000000007918 */ /* 0x000fe20000000000 */
[--C-:B------:R-:W-:Y:S01]  /*8ea0*/  HADD2.F32 R45, -RZ, R46.reuse.H0_H0 ;  /* 0x2000002eff2d7230 */ /* 0x100fe20000004100 */
[----:B------:R-:W-:Y:S01]  /*8eb0*/  R2UR UR5, R71 ;  /* 0x00000000470572ca */ /* 0x000fe200000e0000 */
[----:B------:R-:W-:Y:S01]  /*8ec0*/  HADD2.F32 R46, -RZ, R46.H1_H1 ;  /* 0x3000002eff2e7230 */ /* 0x000fe20000004100 */
[----:B------:R-:W-:Y:S01]  /*8ed0*/  F2FP.F16.E4M3.UNPACK_B R54, R75 ;  /* 0x0000004bff36723e */ /* 0x000fe200020006ff */
        /* <DEDUP_REMOVED lines=10> */
[----:B------:R-:W-:Y:S01]  /*8f80*/  UIADD3 UR4, UPT, UPT, UR5, 0xe0, URZ ;  /* 0x000000e005047890 */ /* 0x000fe2000fffe0ff */
[----:B------:R-:W-:Y:S01]  /*8f90*/  HADD2.F32 R59, -RZ, R58.H1_H1 ;  /* 0x3000003aff3b7230 */ /* 0x000fe20000004100 */
[----:B------:R-:W-:Y:S01]  /*8fa0*/  F2FP.F16.E4M3.UNPACK_B R76, R76.H1 ;  /* 0x0000004cff4c723e */ /* 0x000fe200030006ff */
[--C-:B------:R-:W-:Y:S01]  /*8fb0*/  HADD2.F32 R60, -RZ, R62.reuse.H0_H0 ;  /* 0x2000003eff3c7230 */ /* 0x100fe20000004100 */
[----:B------:R-:W-:Y:S01]  /*8fc0*/  F2FP.F16.E4M3.UNPACK_B R77, R77.H1 ;  /* 0x0000004dff4d723e */ /* 0x000fe200030006ff */
[----:B------:R-:W-:Y:S01]  /*8fd0*/  HADD2.F32 R63, -RZ, R62.H1_H1 ;  /* 0x3000003eff3f7230 */ /* 0x000fe20000004100 */
[----:B------:R-:W-:Y:S01]  /*8fe0*/  F2FP.F16.E4M3.UNPACK_B R78, R78.H1 ;  /* 0x0000004eff4e723e */ /* 0x000fe200030006ff */
[--C-:B------:R-:W-:Y:S01]  /*8ff0*/  HADD2.F32 R64, -RZ, R66.reuse.H0_H0 ;  /* 0x20000042ff407230 */ /* 0x100fe20000004100 */
[----:B--2---:R-:W-:Y:S01]  /*9000*/  UPRMT UR4, UR6, 0x654, UR4 ;  /* 0x0000065406047896 */ /* 0x004fe20008000004 */
        /* <DEDUP_REMOVED lines=8> */
[----:B------:R-:W-:Y:S01]  /*9090*/  SYNCS.ARRIVE.TRANS64.RED.A1T0 RZ, [UR4], RZ ;  /* 0x000000ffffff79a7 */ /* 0x000fe20008100404 */
[C---:B------:R-:W-:Y:S01]  /*90a0*/  FMUL R16, R38.reuse, R16 ;  /* 0x0000001026107220 */ /* 0x040fe20000400000 */
[C---:B------:R-:W-:Y:S01]  /*90b0*/  FMUL R17, R38.reuse, R17 ;  /* 0x0000001126117220 */ /* 0x040fe20000400000 */
[C---:B------:R-:W-:Y:S01]  /*90c0*/  FMUL R0, R38.reuse, R20 ;  /* 0x0000001426007220 */ /* 0x040fe20000400000 */
[C---:B------:R-:W-:Y:S01]  /*90d0*/  FMUL R2, R38.reuse, R21 ;  /* 0x0000001526027220 */ /* 0x040fe20000400000 */
[C---:B------:R-:W-:Y:S01]  /*90e0*/  FMUL R20, R38.reuse, R25 ;  /* 0x0000001926147220 */ /* 0x040fe20000400000 */
[----:B------:R-:W-:Y:S02]  /*90f0*/  HADD2.F32 R67, -RZ, R66.H1_H1 ;  /* 0x30000042ff437230 */ /* 0x000fe40000004100 */
[C---:B------:R-:W-:Y:S01]  /*9100*/  FMUL R6, R38.reuse, R6 ;  /* 0x0000000626067220 */ /* 0x040fe20000400000 */
[----:B------:R-:W-:Y:S02]  /*9110*/  HADD2.F32 R44, -RZ, R72.H1_H1 ;  /* 0x30000048ff2c7230 */ /* 0x000fe40000004100 */
[C---:B------:R-:W-:Y:S01]  /*9120*/  FMUL R7, R38.reuse, R7 ;  /* 0x0000000726077220 */ /* 0x040fe20000400000 */
[--C-:B------:R-:W-:Y:S02]  /*9130*/  HADD2.F32 R47, -RZ, R73.reuse.H0_H0 ;  /* 0x20000049ff2f7230 */ /* 0x100fe40000004100 */
[C---:B------:R-:W-:Y:S01]  /*9140*/  FFMA R6, R41.reuse, R43, R6 ;  /* 0x0000002b29067223 */ /* 0x040fe20000000006 */
[--C-:B------:R-:W-:Y:S02]  /*9150*/  HADD2.F32 R40, -RZ, R68.reuse.H0_H0 ;  /* 0x20000044ff287230 */ /* 0x100fe40000004100 */
[C---:B------:R-:W-:Y:S01]  /*9160*/  FFMA R7, R41.reuse, R44, R7 ;  /* 0x0000002c29077223 */ /* 0x040fe20000000007 */
[C---:B------:R-:W-:Y:S01]  /*9170*/  FFMA R8, R41.reuse, R45, R8 ;  /* 0x0000002d29087223 */ /* 0x040fe20000000008 */
[----:B------:R-:W-:Y:S01]  /*9180*/  FFMA R9, R41, R46, R9 ;  /* 0x0000002e29097223 */ /* 0x000fe20000000009 */
[----:B------:R-:W-:Y:S02]  /*9190*/  HADD2.F32 R43, -RZ, R68.H1_H1 ;  /* 0x30000044ff2b7230 */ /* 0x000fe40000004100 */
[C---:B------:R-:W-:Y:S01]  /*91a0*/  FMUL R10, R38.reuse, R10 ;  /* 0x0000000a260a7220 */ /* 0x040fe20000400000 */
[----:B------:R-:W-:Y:S01]  /*91b0*/  HADD2.F32 R48, -RZ, R73.H1_H1 ;  /* 0x30000049ff307230 */ /* 0x000fe20000004100 */
[----:B------:R-:W-:Y:S01]  /*91c0*/  F2FP.SATFINITE.E4M3.F32.PACK_AB_MERGE_C R100, R7, R6, RZ ;  /* 0x000000060764723e */ /* 0x000fe200048070ff */
[C---:B------:R-:W-:Y:S01]  /*91d0*/  FMUL R7, R38.reuse, R24 ;  /* 0x0000001826077220 */ /* 0x040fe20000400000 */
[----:B------:R-:W-:Y:S01]  /*91e0*/  FFMA R10, R41, R47, R10 ;  /* 0x0000002f290a7223 */ /* 0x000fe2000000000a */
[C---:B------:R-:W-:Y:S01]  /*91f0*/  FMUL R24, R38.reuse, R29 ;  /* 0x0000001d26187220 */ /* 0x040fe20000400000 */
[----:B------:R-:W-:Y:S01]  /*9200*/  F2FP.SATFINITE.E4M3.F32.PACK_AB_MERGE_C R100, R5, R4, R100 ;  /* 0x000000040564723e */ /* 0x000fe20004807064 */
[C---:B------:R-:W-:Y:S01]  /*9210*/  FMUL R11, R38.reuse, R11 ;  /* 0x0000000b260b7220 */ /* 0x040fe20000400000 */
[--C-:B------:R-:W-:Y:S02]  /*9220*/  HADD2.F32 R51, -RZ, R74.reuse.H0_H0 ;  /* 0x2000004aff337230 */ /* 0x100fe40000004100 */
[C---:B------:R-:W-:Y:S01]  /*9230*/  FMUL R14, R38.reuse, R14 ;  /* 0x0000000e260e7220 */ /* 0x040fe20000400000 */
[----:B------:R-:W-:Y:S02]  /*9240*/  HADD2.F32 R52, -RZ, R74.H1_H1 ;  /* 0x3000004aff347230 */ /* 0x000fe40000004100 */
[C---:B------:R-:W-:Y:S01]  /*9250*/  FFMA R11, R41.reuse, R48, R11 ;  /* 0x00000030290b7223 */ /* 0x040fe2000000000b */
[C---:B------:R-:W-:Y:S01]  /*9260*/  FFMA R12, R41.reuse, R49, R12 ;  /* 0x00000031290c7223 */ /* 0x040fe2000000000c */
[C---:B------:R-:W-:Y:S01]  /*9270*/  FFMA R13, R41.reuse, R50, R13 ;  /* 0x00000032290d7223 */ /* 0x040fe2000000000d */
[----:B------:R-:W-:Y:S01]  /*9280*/  FFMA R14, R41, R51, R14 ;  /* 0x00000033290e7223 */ /* 0x000fe2000000000e */
[C---:B------:R-:W-:Y:S01]  /*9290*/  FMUL R15, R38.reuse, R15 ;  /* 0x0000000f260f7220 */ /* 0x040fe20000400000 */
[--C-:B------:R-:W-:Y:S01]  /*92a0*/  HADD2.F32 R55, -RZ, R75.reuse.H0_H0 ;  /* 0x2000004bff377230 */ /* 0x100fe20000004100 */
[----:B------:R-:W-:Y:S01]  /*92b0*/  F2FP.SATFINITE.E4M3.F32.PACK_AB_MERGE_C R101, R11, R10, RZ ;  /* 0x0000000a0b65723e */ /* 0x000fe200048070ff */
[----:B------:R-:W-:Y:S02]  /*92c0*/  HADD2.F32 R56, -RZ, R75.H1_H1 ;  /* 0x3000004bff387230 */ /* 0x000fe40000004100 */
[C---:B------:R-:W-:Y:S01]  /*92d0*/  FFMA R15, R41.reuse, R52, R15 ;  /* 0x00000034290f7223 */ /* 0x040fe2000000000f */
[----:B------:R-:W-:Y:S01]  /*92e0*/  FFMA R16, R41, R53, R16 ;  /* 0x0000003529107223 */ /* 0x000fe20000000010 */
[----:B------:R-:W-:Y:S01]  /*92f0*/  F2FP.SATFINITE.E4M3.F32.PACK_AB_MERGE_C R101, R9, R8, R101 ;  /* 0x000000080965723e */ /* 0x000fe20004807065 */
[----:B------:R-:W-:Y:S01]  /*9300*/  FFMA R17, R41, R54, R17 ;  /* 0x0000003629117223 */ /* 0x000fe20000000011 */
[C---:B------:R-:W-:Y:S01]  /*9310*/  FMUL R18, R38.reuse, R18 ;  /* 0x0000001226127220 */ /* 0x040fe20000400000 */
[----:B------:R-:W-:Y:S01]  /*9320*/  F2FP.SATFINITE.E4M3.F32.PACK_AB_MERGE_C R102, R15, R14, RZ ;  /* 0x0000000e0f66723e */ /* 0x000fe200048070ff */
[C---:B------:R-:W-:Y:S01]  /*9330*/  FMUL R19, R38.reuse, R19 ;  /* 0x0000001326137220 */ /* 0x040fe20000400000 */
[--C-:B------:R-:W-:Y:S02]  /*9340*/  HADD2.F32 R58, -RZ, R76.reuse.H0_H0 ;  /* 0x2000004cff3a7230 */ /* 0x100fe40000004100 */
[----:B------:R-:W-:Y:S01]  /*9350*/  FFMA R18, R41, R55, R18 ;  /* 0x0000003729127223 */ /* 0x000fe20000000012 */
[----:B------:R-:W-:Y:S01]  /*9360*/  F2FP.SATFINITE.E4M3.F32.PACK_AB_MERGE_C R102, R13, R12, R102 ;  /* 0x0000000c0d66723e */ /* 0x000fe20004807066 */
[C---:B------:R-:W-:Y:S01]  /*9370*/  FFMA R19, R41.reuse, R56, R19 ;  /* 0x0000003829137223 */ /* 0x040fe20000000013 */
[----:B------:R-:W-:Y:S02]  /*9380*/  HADD2.F32 R61, -RZ, R76.H1_H1 ;  /* 0x3000004cff3d7230 */ /* 0x000fe40000004100 */
[C---:B------:R-:W-:Y:S01]  /*9390*/  FMUL R3, R38.reuse, R22 ;  /* 0x0000001626037220 */ /* 0x040fe20000400000 */
        /* <DEDUP_REMOVED lines=10> */
[C---:B------:R-:W-:Y:S01]  /*9440*/  FMUL R23, R38.reuse, R28 ;  /* 0x0000001c26177220 */ /* 0x040fe20000400000 */
[----:B------:R-:W-:Y:S01]  /*9450*/  F2FP.F16.E4M3.UNPACK_B R79, R79.H1 ;  /* 0x0000004fff4f723e */ /* 0x000fe200030006ff */
        /* <DEDUP_REMOVED lines=9> */
[C---:B------:R-:W-:Y:S01]  /*94f0*/  FFMA R24, R41.reuse, R67, R24 ;  /* 0x0000004329187223 */ /* 0x040fe20000000018 */
[C---:B------:R-:W-:Y:S01]  /*9500*/  FMUL R28, R38.reuse, R33 ;  /* 0x00000021261c7220 */ /* 0x040fe20000400000 */
[--C-:B------:R-:W-:Y:S02]  /*9510*/  HADD2.F32 R42, -RZ, R79.reuse.H0_H0 ;  /* 0x2000004fff2a7230 */ /* 0x100fe40000004100 */
[C---:B------:R-:W-:Y:S01]  /*9520*/  FFMA R25, R41.reuse, R66, R25 ;  /* 0x0000004229197223 */ /* 0x040fe20000000019 */
[----:B------:R-:W-:Y:S02]  /*9530*/  HADD2.F32 R71, -RZ, R79.H1_H1 ;  /* 0x3000004fff477230 */ /* 0x000fe40000004100 */
[C---:B------:R-:W-:Y:S01]  /*9540*/  FMUL R29, R38.reuse, R34 ;  /* 0x00000022261d7220 */ /* 0x040fe20000400000 */
        /* <DEDUP_REMOVED lines=9> */
[----:B-1----:R-:W-:Y:S01]  /*95e0*/  F2FP.SATFINITE.E4M3.F32.PACK_AB_MERGE_C R105, R22, R21, RZ ;  /* 0x000000151669723e */ /* 0x002fe200048070ff */
[----:B------:R1:W-:Y:S01]  /*95f0*/  STS.128 [R84+UR44+0x5200], R100 ;  /* 0x0052006454007988 */ /* 0x0003e20008000c2c */
[----:B------:R-:W-:Y:S02]  /*9600*/  F2FP.SATFINITE.E4M3.F32.PACK_AB_MERGE_C R64, R26, R25, RZ ;  /* 0x000000191a40723e */ /* 0x000fe400048070ff */
[----:B------:R-:W-:Y:S02]  /*9610*/  F2FP.SATFINITE.E4M3.F32.PACK_AB_MERGE_C R67, R30, R29, RZ ;  /* 0x0000001d1e43723e */ /* 0x000fe400048070ff */
[----:B------:R-:W-:Y:S02]  /*9620*/  F2FP.SATFINITE.E4M3.F32.PACK_AB_MERGE_C R104, R2, R0, R3 ;  /* 0x000000000268723e */ /* 0x000fe40004807003 */
[----:B------:R-:W-:Y:S02]  /*9630*/  F2FP.SATFINITE.E4M3.F32.PACK_AB_MERGE_C R105, R20, R7, R105 ;  /* 0x000000071469723e */ /* 0x000fe40004807069 */
[----:B------:R-:W-:Y:S02]  /*9640*/  F2FP.SATFINITE.E4M3.F32.PACK_AB_MERGE_C R106, R24, R23, R64 ;  /* 0x00000017186a723e */ /* 0x000fe40004807040 */
[----:B------:R-:W-:Y:S02]  /*9650*/  F2FP.SATFINITE.E4M3.F32.PACK_AB_MERGE_C R107, R28, R27, R67 ;  /* 0x0000001b1c6b723e */ /* 0x000fe40004807043 */
[----:B------:R-:W-:Y:S03]  /*9660*/  IADD3 R36, PT, PT, R36, 0x1, RZ ;  /* 0x0000000124247810 */ /* 0x000fe60007ffe0ff */
        /* <DEDUP_REMOVED lines=18> */
.L_x_131:
[----:B------:R-:W-:Y:S05]  /*9790*/  BSYNC.RECONVERGENT B0 ;  /* 0x0000000000007941 */ /* 0x000fea0003800200 */
.L_x_130:
[----:B------:R-:W-:Y:S01]  /*97a0*/  R2UR UR4, R87 ;  /* 0x00000000570472ca */ /* 0x000fe200000e0000 */
[----:B------:R-:W-:Y:S01]  /*97b0*/  BAR.SYNC.DEFER_BLOCKING 0x1, 0x80 ;  /* 0x0042000000007b1d */ /* 0x000fe20000010000 */
[C---:B------:R-:W-:Y:S01]  /*97c0*/  ISETP.NE.AND P0, PT, R89.reuse, 0x2, PT ;  /* 0x000000025900780c */ /* 0x040fe20003f05270 */
[----:B------:R-:W-:Y:S01]  /*97d0*/  UISETP.NE.AND UP0, UPT, UR45, URZ, UPT ;  /* 0x000000ff2d00728c */ /* 0x000fe2000bf05270 */
[----:B------:R-:W-:Y:S01]  /*97e0*/  ISETP.NE.AND P1, PT, R36, 0x4, PT ;  /* 0x000000042400780c */ /* 0x000fe20003f25270 */
[----:B------:R-:W-:Y:S01]  /*97f0*/  UIADD3 UR30, UPT, UPT, UR38, UR59, URZ ;  /* 0x0000003b261e7290 */ /* 0x000fe2000fffe0ff */
[----:B------:R-:W-:Y:S02]  /*9800*/  SEL R5, RZ, 0x1, P0 ;  /* 0x00000001ff057807 */ /* 0x000fe40000000000 */
[----:B------:R-:W-:Y:S02]  /*9810*/  SEL R3, RZ, 0x1, P1 ;  /* 0x00000001ff037807 */ /* 0x000fe40000800000 */
[----:B------:R-:W-:Y:S02]  /*9820*/  LOP3.LUT R92, R92, R5, RZ, 0x3c, !PT ;  /* 0x000000055c5c7212 */ /* 0x000fe400078e3cff */
[----:B------:R-:W-:Y:S01]  /*9830*/  LOP3.LUT R94, R94, R3, RZ, 0x3c, !PT ;  /* 0x000000035e5e7212 */ /* 0x000fe200078e3cff */
[----:B------:R-:W-:Y:S01]  /*9840*/  UIADD3 UR31, UPT, UPT, UR37, UR4, URZ ;  /* 0x00000004251f7290 */ /* 0x000fe2000fffe0ff */
[----:B------:R-:W-:Y:S02]  /*9850*/  SEL R89, R89, RZ, P0 ;  /* 0x000000ff59597207 */ /* 0x000fe40000000000 */
[----:B------:R-:W-:Y:S01]  /*9860*/  SEL R36, R36, RZ, P1 ;  /* 0x000000ff24247207 */ /* 0x000fe20000800000 */
[----:B------:R-:W-:Y:S01]  /*9870*/  UMOV UR36, UR58 ;  /* 0x0000003a00247c82 */ /* 0x000fe20008000000 */
[----:B------:R-:W-:Y:S07]  /*9880*/  BRA.U UP0, `(.L_x_132) ;  /* 0xffffffb900e07547 */ /* 0x000fee000b83ffff */
[----:B------:R-:W-:Y:S05]  /*9890*/  EXIT ;  /* 0x000000000000794d */ /* 0x000fea0003800000 */
.L_x_24:
[----:B-1----:R1:W3:Y:S02]  /*98a0*/  SYNCS.PHASECHK.TRANS64.TRYWAIT P0, [R0+URZ+0x110], R3 ;  /* 0x00011003000075a7 */ /* 0x0022e400080011ff */
[----:B---3--:R-:W-:Y:S05]  /*98b0*/  @!P0 NANOSLEEP.SYNCS 0x989680 ;  /* 0x009896800000895d */ /* 0x008fea0003900000 */
[----:B------:R-:W3:Y:S02]  /*98c0*/  @!P0 SYNCS.PHASECHK.TRANS64 P0, [R0+URZ+0x110], R3 ;  /* 0x00011003000085a7 */ /* 0x000ee400080010ff */
[----:B---3--:R-:W-:Y:S05]  /*98d0*/  @!P0 BRA `(.L_x_24) ;  /* 0xfffffffc00f08947 */ /* 0x008fea000383ffff */
[----:B------:R-:W-:Y:S05]  /*98e0*/  BRA `(.L_x_133) ;  /* 0xffffff8000107947 */ /* 0x000fea000383ffff */
.L_x_27:
[----:B-1----:R-:W-:-:S07]  /*98f0*/  MOV R0, UR33 ;  /* 0x0000002100007c02 */ /* 0x002fce0008000f00 */
.L_x_134:
[----:B-1----:R1:W3:Y:S02]  /*9900*/  SYNCS.PHASECHK.TRANS64.TRYWAIT P0, [R0+URZ+0x28], R3 ;  /* 0x00002803000075a7 */ /* 0x0022e400080011ff */
[----:B---3--:R-:W-:Y:S05]  /*9910*/  @!P0 NANOSLEEP.SYNCS 0x989680 ;  /* 0x009896800000895d */ /* 0x008fea0003900000 */
[----:B------:R-:W3:Y:S02]  /*9920*/  @!P0 SYNCS.PHASECHK.TRANS64 P0, [R0+URZ+0x28], R3 ;  /* 0x00002803000085a7 */ /* 0x000ee400080010ff */
[----:B---3--:R-:W-:Y:S05]  /*9930*/  @!P0 BRA `(.L_x_134) ;  /* 0xfffffffc00f08947 */ /* 0x008fea000383ffff */
[----:B------:R-:W-:Y:S05]  /*9940*/  BRA `(.L_x_26) ;  /* 0xffffff8000507947 */ /* 0x000fea000383ffff */
.L_x_34:
[----:B-1----:R-:W-:-:S07]  /*9950*/  MOV R0, UR9 ;  /* 0x0000000900007c02 */ /* 0x002fce0008000f00 */
.L_x_135:
[----:B-1----:R1:W3:Y:S02]  /*9960*/  SYNCS.PHASECHK.TRANS64.TRYWAIT P0, [R0+URZ+0x28], R3 ;  /* 0x00002803000075a7 */ /* 0x0022e400080011ff */
[----:B---3--:R-:W-:Y:S05]  /*9970*/  @!P0 NANOSLEEP.SYNCS 0x989680 ;  /* 0x009896800000895d */ /* 0x008fea0003900000 */
[----:B------:R-:W3:Y:S02]  /*9980*/  @!P0 SYNCS.PHASECHK.TRANS64 P0, [R0+URZ+0x28], R3 ;  /* 0x00002803000085a7 */ /* 0x000ee400080010ff */
[----:B---3--:R-:W-:Y:S05]  /*9990*/  @!P0 BRA `(.L_x_135) ;  /* 0xfffffffc00f08947 */ /* 0x008fea000383ffff */
[----:B------:R-:W-:Y:S05]  /*99a0*/  BRA `(.L_x_33) ;  /* 0xffffff84000c7947 */ /* 0x000fea000383ffff */
.L_x_39:
[----:B-1----:R1:W3:Y:S02]  /*99b0*/  SYNCS.PHASECHK.TRANS64.TRYWAIT P0, [R3+URZ+0xa0], R0 ;  /* 0x0000a000030075a7 */ /* 0x0022e400080011ff */
[----:B---3--:R-:W-:Y:S05]  /*99c0*/  @!P0 NANOSLEEP.SYNCS 0x989680 ;  /* 0x009896800000895d */ /* 0x008fea0003900000 */
[----:B------:R-:W3:Y:S02]  /*99d0*/  @!P0 SYNCS.PHASECHK.TRANS64 P0, [R3+URZ+0xa0], R0 ;  /* 0x0000a000030085a7 */ /* 0x000ee400080010ff */
[----:B---3--:R-:W-:Y:S05]  /*99e0*/  @!P0 BRA `(.L_x_39) ;  /* 0xfffffffc00f08947 */ /* 0x008fea000383ffff */
[----:B------:R-:W-:Y:S05]  /*99f0*/  BRA `(.L_x_136) ;  /* 0xffffff8400ac7947 */ /* 0x000fea000383ffff */
.L_x_43:
[----:B-1----:R-:W-:-:S07]  /*9a00*/  MOV R0, UR4 ;  /* 0x0000000400007c02 */ /* 0x002fce0008000f00 */
.L_x_137:
[----:B-1----:R1:W3:Y:S02]  /*9a10*/  SYNCS.PHASECHK.TRANS64.TRYWAIT P0, [R0+URZ], R3 ;  /* 0x00000003000075a7 */ /* 0x0022e400080011ff */
[----:B---3--:R-:W-:Y:S05]  /*9a20*/  @!P0 NANOSLEEP.SYNCS 0x989680 ;  /* 0x009896800000895d */ /* 0x008fea0003900000 */
[----:B------:R-:W3:Y:S02]  /*9a30*/  @!P0 SYNCS.PHASECHK.TRANS64 P0, [R0+URZ], R3 ;  /* 0x00000003000085a7 */ /* 0x000ee400080010ff */
[----:B---3--:R-:W-:Y:S05]  /*9a40*/  @!P0 BRA `(.L_x_137) ;  /* 0xfffffffc00f08947 */ /* 0x008fea000383ffff */
[----:B------:R-:W-:Y:S05]  /*9a50*/  BRA `(.L_x_138) ;  /* 0xffffff8c00547947 */ /* 0x000fea000383ffff */
.L_x_44:
[----:B------:R-:W-:-:S07]  /*9a60*/  MOV R0, UR5 ;  /* 0x0000000500007c02 */ /* 0x000fce0008000f00 */
.L_x_139:
[----:B-1----:R1:W3:Y:S02]  /*9a70*/  SYNCS.PHASECHK.TRANS64.TRYWAIT P0, [R0+URZ], R3 ;  /* 0x00000003000075a7 */ /* 0x0022e400080011ff */
[----:B---3--:R-:W-:Y:S05]  /*9a80*/  @!P0 NANOSLEEP.SYNCS 0x989680 ;  /* 0x009896800000895d */ /* 0x008fea0003900000 */
[----:B------:R-:W3:Y:S02]  /*9a90*/  @!P0 SYNCS.PHASECHK.TRANS64 P0, [R0+URZ], R3 ;  /* 0x00000003000085a7 */ /* 0x000ee400080010ff */
[----:B---3--:R-:W-:Y:S05]  /*9aa0*/  @!P0 BRA `(.L_x_139) ;  /* 0xfffffffc00f08947 */ /* 0x008fea000383ffff */
[----:B------:R-:W-:Y:S05]  /*9ab0*/  BRA `(.L_x_140) ;  /* 0xffffff8c00607947 */ /* 0x000fea000383ffff */
.L_x_45:
[----:B------:R-:W-:-:S07]  /*9ac0*/  MOV R0, UR5 ;  /* 0x0000000500007c02 */ /* 0x000fce0008000f00 */
.L_x_141:
[----:B-1----:R1:W3:Y:S02]  /*9ad0*/  SYNCS.PHASECHK.TRANS64.TRYWAIT P0, [R0+URZ], R3 ;  /* 0x00000003000075a7 */ /* 0x0022e400080011ff */
[----:B---3--:R-:W-:Y:S05]  /*9ae0*/  @!P0 NANOSLEEP.SYNCS 0x989680 ;  /* 0x009896800000895d */ /* 0x008fea0003900000 */
[----:B------:R-:W3:Y:S02]  /*9af0*/  @!P0 SYNCS.PHASECHK.TRANS64 P0, [R0+URZ], R3 ;  /* 0x00000003000085a7 */ /* 0x000ee400080010ff */
[----:B---3--:R-:W-:Y:S05]  /*9b00*/  @!P0 BRA `(.L_x_141) ;  /* 0xfffffffc00f08947 */ /* 0x008fea000383ffff */
[----:B------:R-:W-:Y:S05]  /*9b10*/  BRA `(.L_x_142) ;  /* 0xffffff8c006c7947 */ /* 0x000fea000383ffff */
.L_x_46:
[----:B------:R-:W-:-:S07]  /*9b20*/  MOV R0, UR5 ;  /* 0x0000000500007c02 */ /* 0x000fce0008000f00 */
.L_x_143:
[----:B-1----:R1:W3:Y:S02]  /*9b30*/  SYNCS.PHASECHK.TRANS64.TRYWAIT P0, [R0+URZ], R3 ;  /* 0x00000003000075a7 */ /* 0x0022e400080011ff */
[----:B---3--:R-:W-:Y:S05]  /*9b40*/  @!P0 NANOSLEEP.SYNCS 0x989680 ;  /* 0x009896800000895d */ /* 0x008fea0003900000 */
[----:B------:R-:W3:Y:S02]  /*9b50*/  @!P0 SYNCS.PHASECHK.TRANS64 P0, [R0+URZ], R3 ;  /* 0x00000003000085a7 */ /* 0x000ee400080010ff */
[----:B---3--:R-:W-:Y:S05]  /*9b60*/  @!P0 BRA `(.L_x_143) ;  /* 0xfffffffc00f08947 */ /* 0x008fea000383ffff */
[----:B------:R-:W-:Y:S05]  /*9b70*/  BRA `(.L_x_144) ;  /* 0xffffff8c00787947 */ /* 0x000fea000383ffff */
.L_x_49:
[----:B--2---:R2:W3:Y:S02]  /*9b80*/  SYNCS.PHASECHK.TRANS64.TRYWAIT P0, [R2+URZ+0x100], R5 ;  /* 0x00010005020075a7 */ /* 0x0044e400080011ff */
[----:B---3--:R-:W-:Y:S05]  /*9b90*/  @!P0 NANOSLEEP.SYNCS 0x989680 ;  /* 0x009896800000895d */ /* 0x008fea0003900000 */
[----:B------:R-:W3:Y:S02]  /*9ba0*/  @!P0 SYNCS.PHASECHK.TRANS64 P0, [R2+URZ+0x100], R5 ;  /* 0x00010005020085a7 */ /* 0x000ee400080010ff */
[----:B---3--:R-:W-:Y:S05]  /*9bb0*/  @!P0 BRA `(.L_x_49) ;  /* 0xfffffffc00f08947 */ /* 0x008fea000383ffff */
[----:B------:R-:W-:Y:S05]  /*9bc0*/  BRA `(.L_x_145) ;  /* 0xffffff8c00dc7947 */ /* 0x000fea000383ffff */
.L_x_50:
[----:B------:R-:W-:-:S07]  /*9bd0*/  MOV R2, UR4 ;  /* 0x0000000400027c02 */ /* 0x000fce0008000f00 */
.L_x_146:
[----:B--2---:R2:W3:Y:S02]  /*9be0*/  SYNCS.PHASECHK.TRANS64.TRYWAIT P0, [R2+URZ+0xb0], R5 ;  /* 0x0000b005020075a7 */ /* 0x0044e400080011ff */
[----:B---3--:R-:W-:Y:S05]  /*9bf0*/  @!P0 NANOSLEEP.SYNCS 0x989680 ;  /* 0x009896800000895d */ /* 0x008fea0003900000 */
[----:B------:R-:W3:Y:S02]  /*9c00*/  @!P0 SYNCS.PHASECHK.TRANS64 P0, [R2+URZ+0xb0], R5 ;  /* 0x0000b005020085a7 */ /* 0x000ee400080010ff */
[----:B---3--:R-:W-:Y:S05]  /*9c10*/  @!P0 BRA `(.L_x_146) ;  /* 0xfffffffc00f08947 */ /* 0x008fea000383ffff */
[----:B------:R-:W-:Y:S05]  /*9c20*/  BRA `(.L_x_147) ;  /* 0xffffff8c00ec7947 */ /* 0x000fea000383ffff */
.L_x_51:
[----:B--2---:R2:W3:Y:S02]  /*9c30*/  SYNCS.PHASECHK.TRANS64.TRYWAIT P1, [R2+URZ+0xa0], R5 ;  /* 0x0000a005020075a7 */ /* 0x0044e400080211ff */
[----:B---3--:R-:W-:Y:S05]  /*9c40*/  @!P1 NANOSLEEP.SYNCS 0x989680 ;  /* 0x009896800000995d */ /* 0x008fea0003900000 */
[----:B------:R-:W3:Y:S02]  /*9c50*/  @!P1 SYNCS.PHASECHK.TRANS64 P1, [R2+URZ+0xa0], R5 ;  /* 0x0000a005020095a7 */ /* 0x000ee400080210ff */
[----:B---3--:R-:W-:Y:S05]  /*9c60*/  @!P1 BRA `(.L_x_51) ;  /* 0xfffffffc00f09947 */ /* 0x008fea000383ffff */
[----:B------:R-:W-:Y:S05]  /*9c70*/  BRA `(.L_x_148) ;  /* 0xffffff90001c7947 */ /* 0x000fea000383ffff */
.L_x_54:
[----:B------:R-:W-:-:S07]  /*9c80*/  MOV R0, UR4 ;  /* 0x0000000400007c02 */ /* 0x000fce0008000f00 */
.L_x_149:
[----:B--2---:R2:W3:Y:S02]  /*9c90*/  SYNCS.PHASECHK.TRANS64.TRYWAIT P0, [R0+URZ+0xb0], R3 ;  /* 0x0000b003000075a7 */ /* 0x0044e400080011ff */
[----:B---3--:R-:W-:Y:S05]  /*9ca0*/  @!P0 NANOSLEEP.SYNCS 0x989680 ;  /* 0x009896800000895d */ /* 0x008fea0003900000 */
[----:B------:R-:W3:Y:S02]  /*9cb0*/  @!P0 SYNCS.PHASECHK.TRANS64 P0, [R0+URZ+0xb0], R3 ;  /* 0x0000b003000085a7 */ /* 0x000ee400080010ff */
[----:B---3--:R-:W-:Y:S05]  /*9cc0*/  @!P0 BRA `(.L_x_149) ;  /* 0xfffffffc00f08947 */ /* 0x008fea000383ffff */
[----:B------:R-:W-:Y:S05]  /*9cd0*/  BRA `(.L_x_53) ;  /* 0xffffff9000707947 */ /* 0x000fea000383ffff */
.L_x_61:
[----:B-1----:R1:W2:Y:S02]  /*9ce0*/  SYNCS.PHASECHK.TRANS64.TRYWAIT P1, [R0+URZ+0xa0], R5 ;  /* 0x0000a005000075a7 */ /* 0x0022a400080211ff */
[----:B--2---:R-:W-:Y:S05]  /*9cf0*/  @!P1 NANOSLEEP.SYNCS 0x989680 ;  /* 0x009896800000995d */ /* 0x004fea0003900000 */
[----:B------:R-:W2:Y:S02]  /*9d00*/  @!P1 SYNCS.PHASECHK.TRANS64 P1, [R0+URZ+0xa0], R5 ;  /* 0x0000a005000095a7 */ /* 0x000ea400080210ff */
[----:B--2---:R-:W-:Y:S05]  /*9d10*/  @!P1 BRA `(.L_x_61) ;  /* 0xfffffffc00f09947 */ /* 0x004fea000383ffff */
[----:B------:R-:W-:Y:S05]  /*9d20*/  BRA `(.L_x_150) ;  /* 0xffffff9400e87947 */ /* 0x000fea000383ffff */
.L_x_62:
[----:B------:R-:W-:-:S07]  /*9d30*/  MOV R3, UR31 ;  /* 0x0000001f00037c02 */ /* 0x000fce0008000f00 */
.L_x_151:
[----:B-1----:R1:W2:Y:S02]  /*9d40*/  SYNCS.PHASECHK.TRANS64.TRYWAIT P0, [R3+URZ+0xe0], R0 ;  /* 0x0000e000030075a7 */ /* 0x0022a400080011ff */
[----:B--2---:R-:W-:Y:S05]  /*9d50*/  @!P0 NANOSLEEP.SYNCS 0x989680 ;  /* 0x009896800000895d */ /* 0x004fea0003900000 */
[----:B------:R-:W2:Y:S02]  /*9d60*/  @!P0 SYNCS.PHASECHK.TRANS64 P0, [R3+URZ+0xe0], R0 ;  /* 0x0000e000030085a7 */ /* 0x000ea400080010ff */
[----:B--2---:R-:W-:Y:S05]  /*9d70*/  @!P0 BRA `(.L_x_151) ;  /* 0xfffffffc00f08947 */ /* 0x004fea000383ffff */
[----:B------:R-:W-:Y:S05]  /*9d80*/  BRA `(.L_x_152) ;  /* 0xffffff9800387947 */ /* 0x000fea000383ffff */
.L_x_65:
[----:B------:R-:W-:Y:S07]  /*9d90*/  MOV R0, UR5 ;  /* 0x0000000500007c02 */ /* 0x000fee0008000f00 */
.L_x_153:
[----:B-1----:R1:W2:Y:S02]  /*9da0*/  SYNCS.PHASECHK.TRANS64.TRYWAIT P0, [R0+URZ], R3 ;  /* 0x00000003000075a7 */ /* 0x0022a400080011ff */
[----:B--2---:R-:W-:Y:S05]  /*9db0*/  @!P0 NANOSLEEP.SYNCS 0x989680 ;  /* 0x009896800000895d */ /* 0x004fea0003900000 */
[----:B------:R-:W2:Y:S02]  /*9dc0*/  @!P0 SYNCS.PHASECHK.TRANS64 P0, [R0+URZ], R3 ;  /* 0x00000003000085a7 */ /* 0x000ea400080010ff */
[----:B--2---:R-:W-:Y:S05]  /*9dd0*/  @!P0 BRA `(.L_x_153) ;  /* 0xfffffffc00f08947 */ /* 0x004fea000383ffff */
[----:B------:R-:W-:Y:S05]  /*9de0*/  BRA `(.L_x_64) ;  /* 0xffffff9800547947 */ /* 0x000fea000383ffff */
.L_x_68:
[----:B------:R-:W-:-:S07]  /*9df0*/  MOV R0, UR4 ;  /* 0x0000000400007c02 */ /* 0x000fce0008000f00 */
.L_x_154:
[----:B--2---:R2:W4:Y:S02]  /*9e00*/  SYNCS.PHASECHK.TRANS64.TRYWAIT P0, [R0+URZ], R3 ;  /* 0x00000003000075a7 */ /* 0x00452400080011ff */
[----:B----4-:R-:W-:Y:S05]  /*9e10*/  @!P0 NANOSLEEP.SYNCS 0x989680 ;  /* 0x009896800000895d */ /* 0x010fea0003900000 */
[----:B------:R-:W4:Y:S02]  /*9e20*/  @!P0 SYNCS.PHASECHK.TRANS64 P0, [R0+URZ], R3 ;  /* 0x00000003000085a7 */ /* 0x000f2400080010ff */
[----:B----4-:R-:W-:Y:S05]  /*9e30*/  @!P0 BRA `(.L_x_154) ;  /* 0xfffffffc00f08947 */ /* 0x010fea000383ffff */
[----:B------:R-:W-:Y:S05]  /*9e40*/  BRA `(.L_x_155) ;  /* 0xffffff9c00307947 */ /* 0x000fea000383ffff */
.L_x_69:
[----:B------:R-:W-:-:S07]  /*9e50*/  MOV R0, UR5 ;  /* 0x0000000500007c02 */ /* 0x000fce0008000f00 */
.L_x_156:
[----:B-1----:R1:W2:Y:S02]  /*9e60*/  SYNCS.PHASECHK.TRANS64.TRYWAIT P0, [R0+URZ], R3 ;  /* 0x00000003000075a7 */ /* 0x0022a400080011ff */
[----:B--2---:R-:W-:Y:S05]  /*9e70*/  @!P0 NANOSLEEP.SYNCS 0x989680 ;  /* 0x009896800000895d */ /* 0x004fea0003900000 */
[----:B------:R-:W2:Y:S02]  /*9e80*/  @!P0 SYNCS.PHASECHK.TRANS64 P0, [R0+URZ], R3 ;  /* 0x00000003000085a7 */ /* 0x000ea400080010ff */
[----:B--2---:R-:W-:Y:S05]  /*9e90*/  @!P0 BRA `(.L_x_156) ;  /* 0xfffffffc00f08947 */ /* 0x004fea000383ffff */
[----:B------:R-:W-:Y:S05]  /*9ea0*/  BRA `(.L_x_157) ;  /* 0xffffff9c003c7947 */ /* 0x000fea000383ffff */
.L_x_70:
[----:B------:R-:W-:-:S07]  /*9eb0*/  MOV R0, UR5 ;  /* 0x0000000500007c02 */ /* 0x000fce0008000f00 */
.L_x_158:
[----:B-1----:R1:W2:Y:S02]  /*9ec0*/  SYNCS.PHASECHK.TRANS64.TRYWAIT P0, [R0+URZ], R3 ;  /* 0x00000003000075a7 */ /* 0x0022a400080011ff */
[----:B--2---:R-:W-:Y:S05]  /*9ed0*/  @!P0 NANOSLEEP.SYNCS 0x989680 ;  /* 0x009896800000895d */ /* 0x004fea0003900000 */
[----:B------:R-:W2:Y:S02]  /*9ee0*/  @!P0 SYNCS.PHASECHK.TRANS64 P0, [R0+URZ], R3 ;  /* 0x00000003000085a7 */ /* 0x000ea400080010ff */
[----:B--2---:R-:W-:Y:S05]  /*9ef0*/  @!P0 BRA `(.L_x_158) ;  /* 0xfffffffc00f08947 */ /* 0x004fea000383ffff */
[----:B------:R-:W-:Y:S05]  /*9f00*/  BRA `(.L_x_159) ;  /* 0xffffff9c00487947 */ /* 0x000fea000383ffff */
.L_x_71:
[----:B------:R-:W-:-:S07]  /*9f10*/  MOV R0, UR4 ;  /* 0x0000000400007c02 */ /* 0x000fce0008000f00 */
.L_x_160:
[----:B-1----:R1:W2:Y:S02]  /*9f20*/  SYNCS.PHASECHK.TRANS64.TRYWAIT P0, [R0+URZ], R3 ;  /* 0x00000003000075a7 */ /* 0x0022a400080011ff */
[----:B--2---:R-:W-:Y:S05]  /*9f30*/  @!P0 NANOSLEEP.SYNCS 0x989680 ;  /* 0x009896800000895d */ /* 0x004fea0003900000 */
[----:B------:R-:W2:Y:S02]  /*9f40*/  @!P0 SYNCS.PHASECHK.TRANS64 P0, [R0+URZ], R3 ;  /* 0x00000003000085a7 */ /* 0x000ea400080010ff */
[----:B--2---:R-:W-:Y:S05]  /*9f50*/  @!P0 BRA `(.L_x_160) ;  /* 0xfffffffc00f08947 */ /* 0x004fea000383ffff */
[----:B------:R-:W-:Y:S05]  /*9f60*/  BRA `(.L_x_161) ;  /* 0xffffff9c00547947 */ /* 0x000fea000383ffff */
.L_x_76:
[----:B-1----:R1:W2:Y:S02]  /*9f70*/  SYNCS.PHASECHK.TRANS64.TRYWAIT P0, [R8+URZ+0xa0], R5 ;  /* 0x0000a005080075a7 */ /* 0x0022a400080011ff */
[----:B--2---:R-:W-:Y:S05]  /*9f80*/  @!P0 NANOSLEEP.SYNCS 0x989680 ;  /* 0x009896800000895d */ /* 0x004fea0003900000 */
[----:B------:R-:W2:Y:S02]  /*9f90*/  @!P0 SYNCS.PHASECHK.TRANS64 P0, [R8+URZ+0xa0], R5 ;  /* 0x0000a005080085a7 */ /* 0x000ea400080010ff */
[----:B--2---:R-:W-:Y:S05]  /*9fa0*/  @!P0 BRA `(.L_x_76) ;  /* 0xfffffffc00f08947 */ /* 0x004fea000383ffff */
[----:B------:R-:W-:Y:S05]  /*9fb0*/  BRA `(.L_x_162) ;  /* 0xffffffa000987947 */ /* 0x000fea000383ffff */
.L_x_79:
[----:B------:R-:W-:Y:S07]  /*9fc0*/  MOV R0, UR21 ;  /* 0x0000001500007c02 */ /* 0x000fee0008000f00 */
.L_x_163:
[----:B-1----:R1:W2:Y:S02]  /*9fd0*/  SYNCS.PHASECHK.TRANS64.TRYWAIT P1, [R0+URZ+0x98], R5 ;  /* 0x00009805000075a7 */ /* 0x0022a400080211ff */
[----:B--2---:R-:W-:Y:S05]  /*9fe0*/  @!P1 NANOSLEEP.SYNCS 0x989680 ;  /* 0x009896800000995d */ /* 0x004fea0003900000 */
[----:B------:R-:W2:Y:S02]  /*9ff0*/  @!P1 SYNCS.PHASECHK.TRANS64 P1, [R0+URZ+0x98], R5 ;  /* 0x00009805000095a7 */ /* 0x000ea400080210ff */
[----:B--2---:R-:W-:Y:S05]  /*a000*/  @!P1 BRA `(.L_x_163) ;  /* 0xfffffffc00f09947 */ /* 0x004fea000383ffff */
[----:B------:R-:W-:Y:S05]  /*a010*/  BRA `(.L_x_78) ;  /* 0xffffffa800147947 */ /* 0x000fea000383ffff */
.L_x_82:
[----:B-1----:R-:W-:Y:S07]  /*a020*/  MOV R5, UR21 ;  /* 0x0000001500057c02 */ /* 0x002fee0008000f00 */
.L_x_164:
[----:B-1----:R1:W2:Y:S02]  /*a030*/  SYNCS.PHASECHK.TRANS64.TRYWAIT P0, [R5+URZ+0x70], R4 ;  /* 0x00007004050075a7 */ /* 0x0022a400080011ff */
[----:B--2---:R-:W-:Y:S05]  /*a040*/  @!P0 NANOSLEEP.SYNCS 0x989680 ;  /* 0x009896800000895d */ /* 0x004fea0003900000 */
[----:B------:R-:W2:Y:S02]  /*a050*/  @!P0 SYNCS.PHASECHK.TRANS64 P0, [R5+URZ+0x70], R4 ;  /* 0x00007004050085a7 */ /* 0x000ea400080010ff */
[----:B--2---:R-:W-:Y:S05]  /*a060*/  @!P0 BRA `(.L_x_164) ;  /* 0xfffffffc00f08947 */ /* 0x004fea000383ffff */
[----:B------:R-:W-:Y:S05]  /*a070*/  BRA `(.L_x_165) ;  /* 0xffffffa8006c7947 */ /* 0x000fea000383ffff */
.L_x_83:
[----:B------:R-:W-:Y:S07]  /*a080*/  MOV R5, UR21 ;  /* 0x0000001500057c02 */ /* 0x000fee0008000f00 */
.L_x_166:
[----:B-1----:R1:W2:Y:S02]  /*a090*/  SYNCS.PHASECHK.TRANS64.TRYWAIT P0, [R5+URZ+0x78], R4 ;  /* 0x00007804050075a7 */ /* 0x0022a400080011ff */
[----:B--2---:R-:W-:Y:S05]  /*a0a0*/  @!P0 NANOSLEEP.SYNCS 0x989680 ;  /* 0x009896800000895d */ /* 0x004fea0003900000 */
[----:B------:R-:W2:Y:S02]  /*a0b0*/  @!P0 SYNCS.PHASECHK.TRANS64 P0, [R5+URZ+0x78], R4 ;  /* 0x00007804050085a7 */ /* 0x000ea400080010ff */
[----:B--2---:R-:W-:Y:S05]  /*a0c0*/  @!P0 BRA `(.L_x_166) ;  /* 0xfffffffc00f08947 */ /* 0x004fea000383ffff */
[----:B------:R-:W-:Y:S05]  /*a0d0*/  BRA `(.L_x_167) ;  /* 0xffffffa800a47947 */ /* 0x000fea000383ffff */
.L_x_84:
[----:B-1----:R-:W-:Y:S07]  /*a0e0*/  MOV R5, UR21 ;  /* 0x0000001500057c02 */ /* 0x002fee0008000f00 */
.L_x_168:
[----:B-1----:R1:W2:Y:S02]  /*a0f0*/  SYNCS.PHASECHK.TRANS64.TRYWAIT P0, [R5+URZ+0x80], R4 ;  /* 0x00008004050075a7 */ /* 0x0022a400080011ff */
[----:B--2---:R-:W-:Y:S05]  /*a100*/  @!P0 NANOSLEEP.SYNCS 0x989680 ;  /* 0x009896800000895d */ /* 0x004fea0003900000 */
[----:B------:R-:W2:Y:S02]  /*a110*/  @!P0 SYNCS.PHASECHK.TRANS64 P0, [R5+URZ+0x80], R4 ;  /* 0x00008004050085a7 */ /* 0x000ea400080010ff */
[----:B--2---:R-:W-:Y:S05]  /*a120*/  @!P0 BRA `(.L_x_168) ;  /* 0xfffffffc00f08947 */ /* 0x004fea000383ffff */
[----:B------:R-:W-:Y:S05]  /*a130*/  BRA `(.L_x_169) ;  /* 0xffffffa800e87947 */ /* 0x000fea000383ffff */
.L_x_85:
[----:B-1----:R-:W-:Y:S07]  /*a140*/  MOV R5, UR21 ;  /* 0x0000001500057c02 */ /* 0x002fee0008000f00 */
.L_x_170:
[----:B-1----:R1:W2:Y:S02]  /*a150*/  SYNCS.PHASECHK.TRANS64.TRYWAIT P0, [R5+URZ+0x88], R4 ;  /* 0x00008804050075a7 */ /* 0x0022a400080011ff */
[----:B--2---:R-:W-:Y:S05]  /*a160*/  @!P0 NANOSLEEP.SYNCS 0x989680 ;  /* 0x009896800000895d */ /* 0x004fea0003900000 */
[----:B------:R-:W2:Y:S02]  /*a170*/  @!P0 SYNCS.PHASECHK.TRANS64 P0, [R5+URZ+0x88], R4 ;  /* 0x00008804050085a7 */ /* 0x000ea400080010ff */
[----:B--2---:R-:W-:Y:S05]  /*a180*/  @!P0 BRA `(.L_x_170) ;  /* 0xfffffffc00f08947 */ /* 0x004fea000383ffff */
[----:B------:R-:W-:Y:S05]  /*a190*/  BRA `(.L_x_171) ;  /* 0xffffffac00307947 */ /* 0x000fea000383ffff */
.L_x_87:
[----:B------:R-:W-:-:S07]  /*a1a0*/  MOV R0, UR21 ;  /* 0x0000001500007c02 */ /* 0x000fce0008000f00 */
.L_x_172:
[----:B-1----:R1:W2:Y:S02]  /*a1b0*/  SYNCS.PHASECHK.TRANS64.TRYWAIT P0, [R0+URZ+0x70], R3 ;  /* 0x00007003000075a7 */ /* 0x0022a400080011ff */
[----:B--2---:R-:W-:Y:S05]  /*a1c0*/  @!P0 NANOSLEEP.SYNCS 0x989680 ;  /* 0x009896800000895d */ /* 0x004fea0003900000 */
[----:B------:R-:W2:Y:S02]  /*a1d0*/  @!P0 SYNCS.PHASECHK.TRANS64 P0, [R0+URZ+0x70], R3 ;  /* 0x00007003000085a7 */ /* 0x000ea400080010ff */
[----:B--2---:R-:W-:Y:S05]  /*a1e0*/  @!P0 BRA `(.L_x_172) ;  /* 0xfffffffc00f08947 */ /* 0x004fea000383ffff */
[----:B------:R-:W-:Y:S05]  /*a1f0*/  BRA `(.L_x_173) ;  /* 0xffffffac00a47947 */ /* 0x000fea000383ffff */
.L_x_88:
[----:B-1----:R-:W-:-:S07]  /*a200*/  MOV R0, UR21 ;  /* 0x0000001500007c02 */ /* 0x002fce0008000f00 */
.L_x_174:
[----:B-1----:R1:W2:Y:S02]  /*a210*/  SYNCS.PHASECHK.TRANS64.TRYWAIT P0, [R0+URZ+0x78], R3 ;  /* 0x00007803000075a7 */ /* 0x0022a400080011ff */
[----:B--2---:R-:W-:Y:S05]  /*a220*/  @!P0 NANOSLEEP.SYNCS 0x989680 ;  /* 0x009896800000895d */ /* 0x004fea0003900000 */
[----:B------:R-:W2:Y:S02]  /*a230*/  @!P0 SYNCS.PHASECHK.TRANS64 P0, [R0+URZ+0x78], R3 ;  /* 0x00007803000085a7 */ /* 0x000ea400080010ff */
[----:B--2---:R-:W-:Y:S05]  /*a240*/  @!P0 BRA `(.L_x_174) ;  /* 0xfffffffc00f08947 */ /* 0x004fea000383ffff */
[----:B------:R-:W-:Y:S05]  /*a250*/  BRA `(.L_x_175) ;  /* 0xffffffac00947947 */ /* 0x000fea000383ffff */
.L_x_89:
[----:B-1----:R-:W-:-:S07]  /*a260*/  MOV R0, UR21 ;  /* 0x0000001500007c02 */ /* 0x002fce0008000f00 */
.L_x_176:
[----:B-1----:R1:W2:Y:S02]  /*a270*/  SYNCS.PHASECHK.TRANS64.TRYWAIT P0, [R0+URZ+0x80], R3 ;  /* 0x00008003000075a7 */ /* 0x0022a400080011ff */
[----:B--2---:R-:W-:Y:S05]  /*a280*/  @!P0 NANOSLEEP.SYNCS 0x989680 ;  /* 0x009896800000895d */ /* 0x004fea0003900000 */
[----:B------:R-:W2:Y:S02]  /*a290*/  @!P0 SYNCS.PHASECHK.TRANS64 P0, [R0+URZ+0x80], R3 ;  /* 0x00008003000085a7 */ /* 0x000ea400080010ff */
[----:B--2---:R-:W-:Y:S05]  /*a2a0*/  @!P0 BRA `(.L_x_176) ;  /* 0xfffffffc00f08947 */ /* 0x004fea000383ffff */
[----:B------:R-:W-:Y:S05]  /*a2b0*/  BRA `(.L_x_177) ;  /* 0xffffffac00847947 */ /* 0x000fea000383ffff */
.L_x_91:
[----:B-1----:R1:W2:Y:S02]  /*a2c0*/  SYNCS.PHASECHK.TRANS64.TRYWAIT P0, [R3+URZ+0xa0], R0 ;  /* 0x0000a000030075a7 */ /* 0x0022a400080011ff */
[----:B--2---:R-:W-:Y:S05]  /*a2d0*/  @!P0 NANOSLEEP.SYNCS 0x989680 ;  /* 0x009896800000895d */ /* 0x004fea0003900000 */
[----:B------:R-:W2:Y:S02]  /*a2e0*/  @!P0 SYNCS.PHASECHK.TRANS64 P0, [R3+URZ+0xa0], R0 ;  /* 0x0000a000030085a7 */ /* 0x000ea400080010ff */
[----:B--2---:R-:W-:Y:S05]  /*a2f0*/  @!P0 BRA `(.L_x_91) ;  /* 0xfffffffc00f08947 */ /* 0x004fea000383ffff */
[----:B------:R-:W-:Y:S05]  /*a300*/  BRA `(.L_x_178) ;  /* 0xffffffb000547947 */ /* 0x000fea000383ffff */
.L_x_102:
[----:B--2---:R2:W1:Y:S02]  /*a310*/  SYNCS.PHASECHK.TRANS64.TRYWAIT P1, [R2+URZ+0x50], R3 ;  /* 0x00005003020075a7 */ /* 0x00446400080211ff */
[----:B-1----:R-:W-:Y:S05]  /*a320*/  @!P1 NANOSLEEP.SYNCS 0x989680 ;  /* 0x009896800000995d */ /* 0x002fea0003900000 */
[----:B------:R-:W1:Y:S02]  /*a330*/  @!P1 SYNCS.PHASECHK.TRANS64 P1, [R2+URZ+0x50], R3 ;  /* 0x00005003020095a7 */ /* 0x000e6400080210ff */
[----:B-1----:R-:W-:Y:S05]  /*a340*/  @!P1 BRA `(.L_x_102) ;  /* 0xfffffffc00f09947 */ /* 0x002fea000383ffff */
[----:B------:R-:W-:Y:S05]  /*a350*/  BRA `(.L_x_101) ;  /* 0xffffffbc00cc7947 */ /* 0x000fea000383ffff */
.L_x_104:
[----:B--2---:R2:W4:Y:S02]  /*a360*/  SYNCS.PHASECHK.TRANS64.TRYWAIT P0, [R71+URZ+0xc0], R4 ;  /* 0x0000c004470075a7 */ /* 0x00452400080011ff */
[----:B----4-:R-:W-:Y:S05]  /*a370*/  @!P0 NANOSLEEP.SYNCS 0x989680 ;  /* 0x009896800000895d */ /* 0x010fea0003900000 */
[----:B------:R-:W4:Y:S02]  /*a380*/  @!P0 SYNCS.PHASECHK.TRANS64 P0, [R71+URZ+0xc0], R4 ;  /* 0x0000c004470085a7 */ /* 0x000f2400080010ff */
[----:B----4-:R-:W-:Y:S05]  /*a390*/  @!P0 BRA `(.L_x_104) ;  /* 0xfffffffc00f08947 */ /* 0x010fea000383ffff */
[----:B------:R-:W-:Y:S05]  /*a3a0*/  BRA `(.L_x_103) ;  /* 0xffffffc0001c7947 */ /* 0x000fea000383ffff */
.L_x_112:
[----:B---3--:R3:W4:Y:S02]  /*a3b0*/  SYNCS.PHASECHK.TRANS64.TRYWAIT P0, [R112+URZ+0x50], R3 ;  /* 0x00005003700075a7 */ /* 0x00872400080011ff */
[----:B----4-:R-:W-:Y:S05]  /*a3c0*/  @!P0 NANOSLEEP.SYNCS 0x989680 ;  /* 0x009896800000895d */ /* 0x010fea0003900000 */
[----:B------:R-:W4:Y:S02]  /*a3d0*/  @!P0 SYNCS.PHASECHK.TRANS64 P0, [R112+URZ+0x50], R3 ;  /* 0x00005003700085a7 */ /* 0x000f2400080010ff */
[----:B----4-:R-:W-:Y:S05]  /*a3e0*/  @!P0 BRA `(.L_x_112) ;  /* 0xfffffffc00f08947 */ /* 0x010fea000383ffff */
[----:B------:R-:W-:Y:S05]  /*a3f0*/  BRA `(.L_x_111) ;  /* 0xffffffcc00107947 */ /* 0x000fea000383ffff */
.L_x_120:
[----:B---3--:R3:W4:Y:S02]  /*a400*/  SYNCS.PHASECHK.TRANS64.TRYWAIT P0, [R112+URZ+0x50], R5 ;  /* 0x00005005700075a7 */ /* 0x00872400080011ff */
[----:B----4-:R-:W-:Y:S05]  /*a410*/  @!P0 NANOSLEEP.SYNCS 0x989680 ;  /* 0x009896800000895d */ /* 0x010fea0003900000 */
[----:B------:R-:W4:Y:S02]  /*a420*/  @!P0 SYNCS.PHASECHK.TRANS64 P0, [R112+URZ+0x50], R5 ;  /* 0x00005005700085a7 */ /* 0x000f2400080010ff */
[----:B----4-:R-:W-:Y:S05]  /*a430*/  @!P0 BRA `(.L_x_120) ;  /* 0xfffffffc00f08947 */ /* 0x010fea000383ffff */
[----:B------:R-:W-:Y:S05]  /*a440*/  BRA `(.L_x_119) ;  /* 0xffffffd800507947 */ /* 0x000fea000383ffff */
.L_x_128:
[----:B---3--:R3:W4:Y:S02]  /*a450*/  SYNCS.PHASECHK.TRANS64.TRYWAIT P0, [R102+URZ+0x50], R3 ;  /* 0x00005003660075a7 */ /* 0x00872400080011ff */
[----:B----4-:R-:W-:Y:S05]  /*a460*/  @!P0 NANOSLEEP.SYNCS 0x989680 ;  /* 0x009896800000895d */ /* 0x010fea0003900000 */
[----:B------:R-:W4:Y:S02]  /*a470*/  @!P0 SYNCS.PHASECHK.TRANS64 P0, [R102+URZ+0x50], R3 ;  /* 0x00005003660085a7 */ /* 0x000f2400080010ff */
[----:B----4-:R-:W-:Y:S05]  /*a480*/  @!P0 BRA `(.L_x_128) ;  /* 0xfffffffc00f08947 */ /* 0x010fea000383ffff */
[----:B------:R-:W-:Y:S05]  /*a490*/  BRA `(.L_x_127) ;  /* 0xffffffe4009c7947 */ /* 0x000fea000383ffff */
        .weak           $__internal_0_$__cuda_sm10x_tcgen05_guardrail_trap_col_being_dealloced_not_returned_by_alloc
        .type           $__internal_0_$__cuda_sm10x_tcgen05_guardrail_trap_col_being_dealloced_not_returned_by_alloc,@function
        .size           $__internal_0_$__cuda_sm10x_tcgen05_guardrail_trap_col_being_dealloced_not_returned_by_alloc,($__internal_1_$__cuda_sm10x_tcgen05_guardrail_trap_phase_invalid_during_alloc - $__internal_0_$__cuda_sm10x_tcgen05_guardrail_trap_col_being_dealloced_not_returned_by_alloc)
$__internal_0_$__cuda_sm10x_tcgen05_guardrail_trap_col_being_dealloced_not_returned_by_alloc:
[----:B------:R-:W-:Y:S05]  /*a4a0*/  BPT.TRAP 0x1 ;  /* 0x000000040000795c */ /* 0x000fea0000300000 */
[----:B------:R-:W-:-:S04]  /*a4b0*/  HFMA2 R3, -RZ, RZ, 0, 0 ;  /* 0x00000000ff037431 */ /* 0x000fc800000001ff */
[----:B------:R-:W-:Y:S05]  /*a4c0*/  RET.REL.NODEC R2 `(_ZN7cutlass13device_kernelINS_4gemm6kernel13GemmUniversalIN4cute5tupleIJiiiiEEENS1_10collective13CollectiveMmaINS1_35MainloopSm100TmaUmmaWarpSpecializedILi5ELi2ELi4ENS5_IJNS4_1CILi4EEENSA_ILi1EEESC_EEEEENS5_IJNSA_ILi64EEENSA_ILi256EEENSA_ILi128EEEEEENS_12float_e4m3_tENS5_IJlSC_lEEESJ_SK_NS4_8TiledMMAINS4_8MMA_AtomIJNS4_10MMA_TraitsINS4_19SM100_MMA_F8F6F4_SSEJSJ_SJ_fSF_SG_NS4_17integral_constantINS4_4UMMA5MajorELSR_0EEESS_NSP_INSQ_7ScaleInELST_0EEESU_EEEEEENS4_6LayoutINS5_IJSC_SC_SC_EEENS5_IJNSA_ILi0EEESZ_SZ_EEEEENS5_IJNS4_10UnderscoreES12_S12_EEEEENS4_13SM90_TMA_LOADENS4_14ComposedLayoutINS4_7SwizzleILi3ELi4ELi3EEENS4_18smem_ptr_flag_bitsILi8EEENSX_INS5_IJNSA_ILi8EEESH_EEENS5_IJSH_SC_EEEEEEEvNS4_8identityENS4_23SM90_TMA_LOAD_MULTICASTES1F_vS1G_EENS_8epilogue10collective18CollectiveEpilogueINS1J_23Sm100TmaWarpSpecializedILi4ELi2ELi32ELb0ELb0EEEJSI_NS5_IJNSX_ISF_SC_EES1O_EEESJ_SK_SJ_SK_NS1J_6fusion15FusionCallbacksIS1N_NS1Q_17LinearCombinationISJ_fSJ_fLNS_15FloatRoundStyleE2EEESI_S1P_JEEENS4_5SM1004TMEM4LOAD26SM100_TMEM_LOAD_16dp32b32xES15_NS16_INS17_ILi2ELi4ELi3EEES1A_NSX_INS5_IJS1B_SF_EEENS5_IJSF_SC_EEEEEEENS4_39AutoVectorizingCopyWithAssumedAlignmentILi128EEENS4_14SM90_TMA_STOREES24_S26_S26_EEEvvEEEEvNT_6ParamsE) ;  /* 0xffffff5802cc7950 */ /* 0x000fea0003c3ffff */
        .weak           $__internal_1_$__cuda_sm10x_tcgen05_guardrail_trap_phase_invalid_during_alloc
        .type           $__internal_1_$__cuda_sm10x_tcgen05_guardrail_trap_phase_invalid_during_alloc,@function
        .size           $__internal_1_$__cuda_sm10x_tcgen05_guardrail_trap_phase_invalid_during_alloc,($__internal_2_$__cuda_sm10x_tcgen05_guardrail_trap_unallocated_columns_being_dealloced - $__internal_1_$__cuda_sm10x_tcgen05_guardrail_trap_phase_invalid_during_alloc)
$__internal_1_$__cuda_sm10x_tcgen05_guardrail_trap_phase_invalid_during_alloc:
[----:B------:R-:W-:Y:S05]  /*a4d0*/  BPT.TRAP 0x1 ;  /* 0x000000040000795c */ /* 0x000fea0000300000 */
[----:B------:R-:W-:-:S04]  /*a4e0*/  MOV R5, 0x0 ;  /* 0x0000000000057802 */ /* 0x000fc80000000f00 */
[----:B------:R-:W-:Y:S05]  /*a4f0*/  RET.REL.NODEC R4 `(_ZN7cutlass13device_kernelINS_4gemm6kernel13GemmUniversalIN4cute5tupleIJiiiiEEENS1_10collective13CollectiveMmaINS1_35MainloopSm100TmaUmmaWarpSpecializedILi5ELi2ELi4ENS5_IJNS4_1CILi4EEENSA_ILi1EEESC_EEEEENS5_IJNSA_ILi64EEENSA_ILi256EEENSA_ILi128EEEEEENS_12float_e4m3_tENS5_IJlSC_lEEESJ_SK_NS4_8TiledMMAINS4_8MMA_AtomIJNS4_10MMA_TraitsINS4_19SM100_MMA_F8F6F4_SSEJSJ_SJ_fSF_SG_NS4_17integral_constantINS4_4UMMA5MajorELSR_0EEESS_NSP_INSQ_7ScaleInELST_0EEESU_EEEEEENS4_6LayoutINS5_IJSC_SC_SC_EEENS5_IJNSA_ILi0EEESZ_SZ_EEEEENS5_IJNS4_10UnderscoreES12_S12_EEEEENS4_13SM90_TMA_LOADENS4_14ComposedLayoutINS4_7SwizzleILi3ELi4ELi3EEENS4_18smem_ptr_flag_bitsILi8EEENSX_INS5_IJNSA_ILi8EEESH_EEENS5_IJSH_SC_EEEEEEEvNS4_8identityENS4_23SM90_TMA_LOAD_MULTICASTES1F_vS1G_EENS_8epilogue10collective18CollectiveEpilogueINS1J_23Sm100TmaWarpSpecializedILi4ELi2ELi32ELb0ELb0EEEJSI_NS5_IJNSX_ISF_SC_EES1O_EEESJ_SK_SJ_SK_NS1J_6fusion15FusionCallbacksIS1N_NS1Q_17LinearCombinationISJ_fSJ_fLNS_15FloatRoundStyleE2EEESI_S1P_JEEENS4_5SM1004TMEM4LOAD26SM100_TMEM_LOAD_16dp32b32xES15_NS16_INS17_ILi2ELi4ELi3EEES1A_NSX_INS5_IJS1B_SF_EEENS5_IJSF_SC_EEEEEEENS4_39AutoVectorizingCopyWithAssumedAlignmentILi128EEENS4_14SM90_TMA_STOREES24_S26_S26_EEEvvEEEEvNT_6ParamsE) ;  /* 0xffffff5804c07950 */ /* 0x000fea0003c3ffff */
        .weak           $__internal_2_$__cuda_sm10x_tcgen05_guardrail_trap_unallocated_columns_being_dealloced
        .type           $__internal_2_$__cuda_sm10x_tcgen05_guardrail_trap_unallocated_columns_being_dealloced,@function
        .size           $__internal_2_$__cuda_sm10x_tcgen05_guardrail_trap_unallocated_columns_being_dealloced,(.L_x_180 - $__internal_2_$__cuda_sm10x_tcgen05_guardrail_trap_unallocated_columns_being_dealloced)
$__internal_2_$__cuda_sm10x_tcgen05_guardrail_trap_unallocated_columns_being_dealloced:
[----:B------:R-:W-:Y:S05]  /*a500*/  BPT.TRAP 0x1 ;  /* 0x000000040000795c */ /* 0x000fea0000300000 */
[----:B------:R-:W-:-:S04]  /*a510*/  HFMA2 R3, -RZ, RZ, 0, 0 ;  /* 0x00000000ff037431 */ /* 0x000fc800000001ff */
[----:B------:R-:W-:Y:S05]  /*a520*/  RET.REL.NODEC R2 `(_ZN7cutlass13device_kernelINS_4gemm6kernel13GemmUniversalIN4cute5tupleIJiiiiEEENS1_10collective13CollectiveMmaINS1_35MainloopSm100TmaUmmaWarpSpecializedILi5ELi2ELi4ENS5_IJNS4_1CILi4EEENSA_ILi1EEESC_EEEEENS5_IJNSA_ILi64EEENSA_ILi256EEENSA_ILi128EEEEEENS_12float_e4m3_tENS5_IJlSC_lEEESJ_SK_NS4_8TiledMMAINS4_8MMA_AtomIJNS4_10MMA_TraitsINS4_19SM100_MMA_F8F6F4_SSEJSJ_SJ_fSF_SG_NS4_17integral_constantINS4_4UMMA5MajorELSR_0EEESS_NSP_INSQ_7ScaleInELST_0EEESU_EEEEEENS4_6LayoutINS5_IJSC_SC_SC_EEENS5_IJNSA_ILi0EEESZ_SZ_EEEEENS5_IJNS4_10UnderscoreES12_S12_EEEEENS4_13SM90_TMA_LOADENS4_14ComposedLayoutINS4_7SwizzleILi3ELi4ELi3EEENS4_18smem_ptr_flag_bitsILi8EEENSX_INS5_IJNSA_ILi8EEESH_EEENS5_IJSH_SC_EEEEEEEvNS4_8identityENS4_23SM90_TMA_LOAD_MULTICASTES1F_vS1G_EENS_8epilogue10collective18CollectiveEpilogueINS1J_23Sm100TmaWarpSpecializedILi4ELi2ELi32ELb0ELb0EEEJSI_NS5_IJNSX_ISF_SC_EES1O_EEESJ_SK_SJ_SK_NS1J_6fusion15FusionCallbacksIS1N_NS1Q_17LinearCombinationISJ_fSJ_fLNS_15FloatRoundStyleE2EEESI_S1P_JEEENS4_5SM1004TMEM4LOAD26SM100_TMEM_LOAD_16dp32b32xES15_NS16_INS17_ILi2ELi4ELi3EEES1A_NSX_INS5_IJS1B_SF_EEENS5_IJSF_SC_EEEEEEENS4_39AutoVectorizingCopyWithAssumedAlignmentILi128EEENS4_14SM90_TMA_STOREES24_S26_S26_EEEvvEEEEvNT_6ParamsE) ;  /* 0xffffff5802b47950 */ /* 0x000fea0003c3ffff */
.L_x_179:
[----:B------:R-:W-:-:S00]  /*a530*/  BRA `(.L_x_179) ;  /* 0xfffffffc00fc7947 */ /* 0x000fc0000383ffff */
[----:B------:R-:W-:-:S00]  /*a540*/  NOP ;  /* 0x0000000000007918 */ /* 0x000fc00000000000 */
        /* <DEDUP_REMOVED lines=11> */
.L_x_180:


//--------------------- .nv.global.init           --------------------------
	.section	.nv.global.init,"aw",@progbits
.nv.global.init:
	.type		$str$27,@object
	.size		$str$27,($str$28 - $str$27)
$str$27:
        /*0000*/ 	.byte	0x28, 0x61, 0x64, 0x64, 0x72, 0x65, 0x73, 0x73, 0x20, 0x26, 0x20, 0x6d, 0x61, 0x73, 0x6b, 0x29
        /*0010*/ 	.byte	0x20, 0x3d, 0x3d, 0x20, 0x30, 0x00
	.type		$str$28,@object
	.size		$str$28,($str$26 - $str$28)
$str$28:
        /*0016*/ 	.byte	0x2f, 0x74, 0x6d, 0x70, 0x2f, 0x63, 0x75, 0x74, 0x6c, 0x61, 0x73, 0x73, 0x5f, 0x73, 0x77, 0x65
        /*0026*/ 	.byte	0x65, 0x70, 0x5f, 0x73, 0x72, 0x63, 0x2f, 0x69, 0x6e, 0x63, 0x6c, 0x75, 0x64, 0x65, 0x2f, 0x63
        /*0036*/ 	.byte	0x75, 0x74, 0x65, 0x2f, 0x70, 0x6f, 0x69, 0x6e, 0x74, 0x65, 0x72, 0x5f, 0x66, 0x6c, 0x61, 0x67
        /*0046*/ 	.byte	0x67, 0x65, 0x64, 0x2e, 0x68, 0x70, 0x70, 0x00
	.type		$str$26,@object
	.size		$str$26,($str$25 - $str$26)
$str$26:
        /*004e*/ 	.byte	0x2f, 0x74, 0x6d, 0x70, 0x2f, 0x63, 0x75, 0x74, 0x6c, 0x61, 0x73, 0x73, 0x5f, 0x73, 0x77, 0x65
        /*005e*/ 	.byte	0x65, 0x70, 0x5f, 0x73, 0x72, 0x63, 0x2f, 0x69, 0x6e, 0x63, 0x6c, 0x75, 0x64, 0x65, 0x2f, 0x63
        /*006e*/ 	.byte	0x75, 0x74, 0x65, 0x2f, 0x61, 0x74, 0x6f, 0x6d, 0x2f, 0x63, 0x6f, 0x70, 0x79, 0x5f, 0x74, 0x72
        /*007e*/ 	.byte	0x61, 0x69, 0x74, 0x73, 0x5f, 0x73, 0x6d, 0x31, 0x30, 0x30, 0x2e, 0x68, 0x70, 0x70, 0x00
	.type		$str$25,@object
	.size		$str$25,(__unnamed_1 - $str$25)
$str$25:
        /*008d*/ 	.byte	0x28, 0x28, 0x75, 0x69, 0x6e, 0x74, 0x33, 0x32, 0x5f, 0x74, 0x28, 0x74, 0x68, 0x72, 0x65, 0x61
        /*009d*/ 	.byte	0x64, 0x49, 0x64, 0x78, 0x2e, 0x78, 0x29, 0x20, 0x2f, 0x20, 0x33, 0x32, 0x29, 0x20, 0x25, 0x20
        /*00ad*/ 	.byte	0x34, 0x29, 0x20, 0x3d, 0x3d, 0x20, 0x28, 0x28, 0x28, 0x74, 0x6d, 0x65, 0x6d, 0x5f, 0x61, 0x64
        /*00bd*/ 	.byte	0x64, 0x72, 0x20, 0x3e, 0x3e, 0x20, 0x31, 0x36, 0x29, 0x20, 0x2f, 0x20, 0x33, 0x32, 0x29, 0x20
        /*00cd*/ 	.byte	0x25, 0x20, 0x34, 0x29, 0x00
	.type		__unnamed_1,@object
	.size		__unnamed_1,(__unnamed_2 - __unnamed_1)
__unnamed_1:
        /*00d2*/ 	.byte	0x61, 0x75, 0x74, 0x6f, 0x20, 0x63, 0x75, 0x74, 0x65, 0x3a, 0x3a, 0x61, 0x73, 0x5f, 0x70, 0x6f
        /* <DEDUP_REMOVED lines=24> */
        /*0262*/ 	.byte	0x3c, 0x34, 0x30, 0x39, 0x36, 0x3e, 0x3e, 0x3e, 0x3e, 0x5d, 0x00
	.type		__unnamed_2,@object
	.size		__unnamed_2,(__unnamed_3 - __unnamed_2)
__unnamed_2:
        /* <DEDUP_REMOVED lines=26> */
	.type		__unnamed_3,@object
	.size		__unnamed_3,(.L_3 - __unnamed_3)
__unnamed_3:
        /* <DEDUP_REMOVED lines=40> */
        /*0688*/ 	.byte	0x74, 0x65, 0x3a, 0x3a, 0x43, 0x3c, 0x30, 0x3e, 0x3e, 0x3e, 0x3e, 0x5d, 0x00
.L_3:


//--------------------- .nv.shared._ZN7cutlass13device_kernelINS_4gemm6kernel13GemmUniversalIN4cute5tupleIJiiiiEEENS1_10collective13CollectiveMmaINS1_35MainloopSm100TmaUmmaWarpSpecializedILi5ELi2ELi4ENS5_IJNS4_1CILi4EEENSA_ILi1EEESC_EEEEENS5_IJNSA_ILi64EEENSA_ILi256EEENSA_ILi128EEEEEENS_12float_e4m3_tENS5_IJlSC_lEEESJ_SK_NS4_8TiledMMAINS4_8MMA_AtomIJNS4_10MMA_TraitsINS4_19SM100_MMA_F8F6F4_SSEJSJ_SJ_fSF_SG_NS4_17integral_constantINS4_4UMMA5MajorELSR_0EEESS_NSP_INSQ_7ScaleInELST_0EEESU_EEEEEENS4_6LayoutINS5_IJSC_SC_SC_EEENS5_IJNSA_ILi0EEESZ_SZ_EEEEENS5_IJNS4_10UnderscoreES12_S12_EEEEENS4_13SM90_TMA_LOADENS4_14ComposedLayoutINS4_7SwizzleILi3ELi4ELi3EEENS4_18smem_ptr_flag_bitsILi8EEENSX_INS5_IJNSA_ILi8EEESH_EEENS5_IJSH_SC_EEEEEEEvNS4_8identityENS4_23SM90_TMA_LOAD_MULTICASTES1F_vS1G_EENS_8epilogue10collective18CollectiveEpilogueINS1J_23Sm100TmaWarpSpecializedILi4ELi2ELi32ELb0ELb0EEEJSI_NS5_IJNSX_ISF_SC_EES1O_EEESJ_SK_SJ_SK_NS1J_6fusion15FusionCallbacksIS1N_NS1Q_17LinearCombinationISJ_fSJ_fLNS_15FloatRoundStyleE2EEESI_S1P_JEEENS4_5SM1004TMEM4LOAD26SM100_TMEM_LOAD_16dp32b32xES15_NS16_INS17_ILi2ELi4ELi3EEES1A_NSX_INS5_IJS1B_SF_EEENS5_IJSF_SC_EEEEEEENS4_39AutoVectorizingCopyWithAssumedAlignmentILi128EEENS4_14SM90_TMA_STOREES24_S26_S26_EEEvvEEEEvNT_6ParamsE --------------------------
	.section	.nv.shared._ZN7cutlass13device_kernelINS_4gemm6kernel13GemmUniversalIN4cute5tupleIJiiiiEEENS1_10collective13CollectiveMmaINS1_35MainloopSm100TmaUmmaWarpSpecializedILi5ELi2ELi4ENS5_IJNS4_1CILi4EEENSA_ILi1EEESC_EEEEENS5_IJNSA_ILi64EEENSA_ILi256EEENSA_ILi128EEEEEENS_12float_e4m3_tENS5_IJlSC_lEEESJ_SK_NS4_8TiledMMAINS4_8MMA_AtomIJNS4_10MMA_TraitsINS4_19SM100_MMA_F8F6F4_SSEJSJ_SJ_fSF_SG_NS4_17integral_constantINS4_4UMMA5MajorELSR_0EEESS_NSP_INSQ_7ScaleInELST_0EEESU_EEEEEENS4_6LayoutINS5_IJSC_SC_SC_EEENS5_IJNSA_ILi0EEESZ_SZ_EEEEENS5_IJNS4_10UnderscoreES12_S12_EEEEENS4_13SM90_TMA_LOADENS4_14ComposedLayoutINS4_7SwizzleILi3ELi4ELi3EEENS4_18smem_ptr_flag_bitsILi8EEENSX_INS5_IJNSA_ILi8EEESH_EEENS5_IJSH_SC_EEEEEEEvNS4_8identityENS4_23SM90_TMA_LOAD_MULTICASTES1F_vS1G_EENS_8epilogue10collective18CollectiveEpilogueINS1J_23Sm100TmaWarpSpecializedILi4ELi2ELi32ELb0ELb0EEEJSI_NS5_IJNSX_ISF_SC_EES1O_EEESJ_SK_SJ_SK_NS1J_6fusion15FusionCallbacksIS1N_NS1Q_17LinearCombinationISJ_fSJ_fLNS_15FloatRoundStyleE2EEESI_S1P_JEEENS4_5SM1004TMEM4LOAD26SM100_TMEM_LOAD_16dp32b32xES15_NS16_INS17_ILi2ELi4ELi3EEES1A_NSX_INS5_IJS1B_SF_EEENS5_IJSF_SC_EEEEEEENS4_39AutoVectorizingCopyWithAssumedAlignmentILi128EEENS4_14SM90_TMA_STOREES24_S26_S26_EEEvvEEEEvNT_6ParamsE,"aw",@nobits
	.sectionflags	@""
	.align	16
	.zero		1024


//--------------------- .nv.shared.reserved.0     --------------------------
	.section	.nv.shared.reserved.0,"aw",@nobits
	.weak		__nv_reservedSMEM_offset_0_alias
	.size		__nv_reservedSMEM_offset_0_alias, 0, 64
	.other		__nv_reservedSMEM_offset_0_alias,@"STO_CUDA_RESERVED_SHARED STV_DEFAULT"
__nv_reservedSMEM_offset_0_alias:
	.zero		0
.nv.shared.reserved.0:
	.zero		64
	.weak		__nv_reservedSMEM_tcgen05_partition
	.type		__nv_reservedSMEM_tcgen05_partition,@object
	.size		__nv_reservedSMEM_tcgen05_partition,(.L_0 - __nv_reservedSMEM_tcgen05_partition)
__nv_reservedSMEM_tcgen05_partition:
	.zero		32
.L_0:


//--------------------- .nv.global                --------------------------
	.section	.nv.global,"aw",@nobits
.nv.global:
	.type		_ZN40_INTERNAL_930e2c13_4_k_cu_580b6f03_319274cute1_E,@object
	.size		_ZN40_INTERNAL_930e2c13_4_k_cu_580b6f03_319274cute1_E,(_ZN40_INTERNAL_930e2c13_4_k_cu_580b6f03_319274cuda3std3__45__cpo6cbeginE - _ZN40_INTERNAL_930e2c13_4_k_cu_580b6f03_319274cute1_E)
_ZN40_INTERNAL_930e2c13_4_k_cu_580b6f03_319274cute1_E:
	.zero		1
	.type		_ZN40_INTERNAL_930e2c13_4_k_cu_580b6f03_319274cuda3std3__45__cpo6cbeginE,@object
	.size		_ZN40_INTERNAL_930e2c13_4_k_cu_580b6f03_319274cuda3std3__45__cpo6cbeginE,(_ZN40_INTERNAL_930e2c13_4_k_cu_580b6f03_319274cuda3std3__48in_placeE - _ZN40_INTERNAL_930e2c13_4_k_cu_580b6f03_319274cuda3std3__45__cpo6cbeginE)
_ZN40_INTERNAL_930e2c13_4_k_cu_580b6f03_319274cuda3std3__45__cpo6cbeginE:
	.zero		1
	.type		_ZN40_INTERNAL_930e2c13_4_k_cu_580b6f03_319274cuda3std3__48in_placeE,@object
	.size		_ZN40_INTERNAL_930e2c13_4_k_cu_580b6f03_319274cuda3std3__48in_placeE,(_ZN40_INTERNAL_930e2c13_4_k_cu_580b6f03_319274cuda3std6ranges3__45__cpo9iter_moveE - _ZN40_INTERNAL_930e2c13_4_k_cu_580b6f03_319274cuda3std3__48in_placeE)
_ZN40_INTERNAL_930e2c13_4_k_cu_580b6f03_319274cuda3std3__48in_placeE:
	.zero		1
	.type		_ZN40_INTERNAL_930e2c13_4_k_cu_580b6f03_319274cuda3std6ranges3__45__cpo9iter_moveE,@object
	.size		_ZN40_INTERNAL_930e2c13_4_k_cu_580b6f03_319274cuda3std6ranges3__45__cpo9iter_moveE,(_ZN40_INTERNAL_930e2c13_4_k_cu_580b6f03_319274cuda3std3__45__cpo5beginE - _ZN40_INTERNAL_930e2c13_4_k_cu_580b6f03_319274cuda3std6ranges3__45__cpo9iter_moveE)
_ZN40_INTERNAL_930e2c13_4_k_cu_580b6f03_319274cuda3std6ranges3__45__cpo9iter_moveE:
	.zero		1
	.type		_ZN40_INTERNAL_930e2c13_4_k_cu_580b6f03_319274cuda3std3__45__cpo5beginE,@object
	.size		_ZN40_INTERNAL_930e2c13_4_k_cu_580b6f03_319274cuda3std3__45__cpo5beginE,(_ZN40_INTERNAL_930e2c13_4_k_cu_580b6f03_319274cuda3std3__442_GLOBAL__N__930e2c13_4_k_cu_580b6f03_319276ignoreE - _ZN40_INTERNAL_930e2c13_4_k_cu_580b6f03_319274cuda3std3__45__cpo5beginE)
_ZN40_INTERNAL_930e2c13_4_k_cu_580b6f03_319274cuda3std3__45__cpo5beginE:
	.zero		1
	.type		_ZN40_INTERNAL_930e2c13_4_k_cu_580b6f03_319274cuda3std3__442_GLOBAL__N__930e2c13_4_k_cu_580b6f03_319276ignoreE,@object
	.size		_ZN40_INTERNAL_930e2c13_4_k_cu_580b6f03_319274cuda3std3__442_GLOBAL__N__930e2c13_4_k_cu_580b6f03_319276ignoreE,(_ZN40_INTERNAL_930e2c13_4_k_cu_580b6f03_319274cute7productE - _ZN40_INTERNAL_930e2c13_4_k_cu_580b6f03_319274cuda3std3__442_GLOBAL__N__930e2c13_4_k_cu_580b6f03_319276ignoreE)
_ZN40_INTERNAL_930e2c13_4_k_cu_580b6f03_319274cuda3std3__442_GLOBAL__N__930e2c13_4_k_cu_580b6f03_319276ignoreE:
	.zero		1
	.type		_ZN40_INTERNAL_930e2c13_4_k_cu_580b6f03_319274cute7productE,@object
	.size		_ZN40_INTERNAL_930e2c13_4_k_cu_580b6f03_319274cute7productE,(_ZN40_INTERNAL_930e2c13_4_k_cu_580b6f03_319274cuda3std3__45__cpo3endE - _ZN40_INTERNAL_930e2c13_4_k_cu_580b6f03_319274cute7productE)
_ZN40_INTERNAL_930e2c13_4_k_cu_580b6f03_319274cute7productE:
	.zero		1
	.type		_ZN40_INTERNAL_930e2c13_4_k_cu_580b6f03_319274cuda3std3__45__cpo3endE,@object
	.size		_ZN40_INTERNAL_930e2c13_4_k_cu_580b6f03_319274cuda3std3__45__cpo3endE,(_ZN40_INTERNAL_930e2c13_4_k_cu_580b6f03_319274cuda3std3__419piecewise_constructE - _ZN40_INTERNAL_930e2c13_4_k_cu_580b6f03_319274cuda3std3__45__cpo3endE)
_ZN40_INTERNAL_930e2c13_4_k_cu_580b6f03_319274cuda3std3__45__cpo3endE:
	.zero		1
	.type		_ZN40_INTERNAL_930e2c13_4_k_cu_580b6f03_319274cuda3std3__419piecewise_constructE,@object
	.size		_ZN40_INTERNAL_930e2c13_4_k_cu_580b6f03_319274cuda3std3__419piecewise_constructE,(_ZN40_INTERNAL_930e2c13_4_k_cu_580b6f03_319274cuda3std3__45__cpo4cendE - _ZN40_INTERNAL_930e2c13_4_k_cu_580b6f03_319274cuda3std3__419piecewise_constructE)
_ZN40_INTERNAL_930e2c13_4_k_cu_580b6f03_319274cuda3std3__419piecewise_constructE:
	.zero		1
	.type		_ZN40_INTERNAL_930e2c13_4_k_cu_580b6f03_319274cuda3std3__45__cpo4cendE,@object
	.size		_ZN40_INTERNAL_930e2c13_4_k_cu_580b6f03_319274cuda3std3__45__cpo4cendE,(_ZN40_INTERNAL_930e2c13_4_k_cu_580b6f03_319274cuda3std6ranges3__45__cpo4swapE - _ZN40_INTERNAL_930e2c13_4_k_cu_580b6f03_319274cuda3std3__45__cpo4cendE)
_ZN40_INTERNAL_930e2c13_4_k_cu_580b6f03_319274cuda3std3__45__cpo4cendE:
	.zero		1
	.type		_ZN40_INTERNAL_930e2c13_4_k_cu_580b6f03_319274cuda3std6ranges3__45__cpo4swapE,@object
	.size		_ZN40_INTERNAL_930e2c13_4_k_cu_580b6f03_319274cuda3std6ranges3__45__cpo4swapE,(.L_11 - _ZN40_INTERNAL_930e2c13_4_k_cu_580b6f03_319274cuda3std6ranges3__45__cpo4swapE)
_ZN40_INTERNAL_930e2c13_4_k_cu_580b6f03_319274cuda3std6ranges3__45__cpo4swapE:
	.zero		1
.L_11:


//--------------------- .nv.constant0._ZN7cutlass13device_kernelINS_4gemm6kernel13GemmUniversalIN4cute5tupleIJiiiiEEENS1_10collective13CollectiveMmaINS1_35MainloopSm100TmaUmmaWarpSpecializedILi5ELi2ELi4ENS5_IJNS4_1CILi4EEENSA_ILi1EEESC_EEEEENS5_IJNSA_ILi64EEENSA_ILi256EEENSA_ILi128EEEEEENS_12float_e4m3_tENS5_IJlSC_lEEESJ_SK_NS4_8TiledMMAINS4_8MMA_AtomIJNS4_10MMA_TraitsINS4_19SM100_MMA_F8F6F4_SSEJSJ_SJ_fSF_SG_NS4_17integral_constantINS4_4UMMA5MajorELSR_0EEESS_NSP_INSQ_7ScaleInELST_0EEESU_EEEEEENS4_6LayoutINS5_IJSC_SC_SC_EEENS5_IJNSA_ILi0EEESZ_SZ_EEEEENS5_IJNS4_10UnderscoreES12_S12_EEEEENS4_13SM90_TMA_LOADENS4_14ComposedLayoutINS4_7SwizzleILi3ELi4ELi3EEENS4_18smem_ptr_flag_bitsILi8EEENSX_INS5_IJNSA_ILi8EEESH_EEENS5_IJSH_SC_EEEEEEEvNS4_8identityENS4_23SM90_TMA_LOAD_MULTICASTES1F_vS1G_EENS_8epilogue10collective18CollectiveEpilogueINS1J_23Sm100TmaWarpSpecializedILi4ELi2ELi32ELb0ELb0EEEJSI_NS5_IJNSX_ISF_SC_EES1O_EEESJ_SK_SJ_SK_NS1J_6fusion15FusionCallbacksIS1N_NS1Q_17LinearCombinationISJ_fSJ_fLNS_15FloatRoundStyleE2EEESI_S1P_JEEENS4_5SM1004TMEM4LOAD26SM100_TMEM_LOAD_16dp32b32xES15_NS16_INS17_ILi2ELi4ELi3EEES1A_NSX_INS5_IJS1B_SF_EEENS5_IJSF_SC_EEEEEEENS4_39AutoVectorizingCopyWithAssumedAlignmentILi128EEENS4_14SM90_TMA_STOREES24_S26_S26_EEEvvEEEEvNT_6ParamsE --------------------------
	.section	.nv.constant0._ZN7cutlass13device_kernelINS_4gemm6kernel13GemmUniversalIN4cute5tupleIJiiiiEEENS1_10collective13CollectiveMmaINS1_35MainloopSm100TmaUmmaWarpSpecializedILi5ELi2ELi4ENS5_IJNS4_1CILi4EEENSA_ILi1EEESC_EEEEENS5_IJNSA_ILi64EEENSA_ILi256EEENSA_ILi128EEEEEENS_12float_e4m3_tENS5_IJlSC_lEEESJ_SK_NS4_8TiledMMAINS4_8MMA_AtomIJNS4_10MMA_TraitsINS4_19SM100_MMA_F8F6F4_SSEJSJ_SJ_fSF_SG_NS4_17integral_constantINS4_4UMMA5MajorELSR_0EEESS_NSP_INSQ_7ScaleInELST_0EEESU_EEEEEENS4_6LayoutINS5_IJSC_SC_SC_EEENS5_IJNSA_ILi0EEESZ_SZ_EEEEENS5_IJNS4_10UnderscoreES12_S12_EEEEENS4_13SM90_TMA_LOADENS4_14ComposedLayoutINS4_7SwizzleILi3ELi4ELi3EEENS4_18smem_ptr_flag_bitsILi8EEENSX_INS5_IJNSA_ILi8EEESH_EEENS5_IJSH_SC_EEEEEEEvNS4_8identityENS4_23SM90_TMA_LOAD_MULTICASTES1F_vS1G_EENS_8epilogue10collective18CollectiveEpilogueINS1J_23Sm100TmaWarpSpecializedILi4ELi2ELi32ELb0ELb0EEEJSI_NS5_IJNSX_ISF_SC_EES1O_EEESJ_SK_SJ_SK_NS1J_6fusion15FusionCallbacksIS1N_NS1Q_17LinearCombinationISJ_fSJ_fLNS_15FloatRoundStyleE2EEESI_S1P_JEEENS4_5SM1004TMEM4LOAD26SM100_TMEM_LOAD_16dp32b32xES15_NS16_INS17_ILi2ELi4ELi3EEES1A_NSX_INS5_IJS1B_SF_EEENS5_IJSF_SC_EEEEEEENS4_39AutoVectorizingCopyWithAssumedAlignmentILi128EEENS4_14SM90_TMA_STOREES24_S26_S26_EEEvvEEEEvNT_6ParamsE,"a",@progbits
	.sectionflags	@""
	.align	4
.nv.constant0._ZN7cutlass13device_kernelINS_4gemm6kernel13GemmUniversalIN4cute5tupleIJiiiiEEENS1_10collective13CollectiveMmaINS1_35MainloopSm100TmaUmmaWarpSpecializedILi5ELi2ELi4ENS5_IJNS4_1CILi4EEENSA_ILi1EEESC_EEEEENS5_IJNSA_ILi64EEENSA_ILi256EEENSA_ILi128EEEEEENS_12float_e4m3_tENS5_IJlSC_lEEESJ_SK_NS4_8TiledMMAINS4_8MMA_AtomIJNS4_10MMA_TraitsINS4_19SM100_MMA_F8F6F4_SSEJSJ_SJ_fSF_SG_NS4_17integral_constantINS4_4UMMA5MajorELSR_0EEESS_NSP_INSQ_7ScaleInELST_0EEESU_EEEEEENS4_6LayoutINS5_IJSC_SC_SC_EEENS5_IJNSA_ILi0EEESZ_SZ_EEEEENS5_IJNS4_10UnderscoreES12_S12_EEEEENS4_13SM90_TMA_LOADENS4_14ComposedLayoutINS4_7SwizzleILi3ELi4ELi3EEENS4_18smem_ptr_flag_bitsILi8EEENSX_INS5_IJNSA_ILi8EEESH_EEENS5_IJSH_SC_EEEEEEEvNS4_8identityENS4_23SM90_TMA_LOAD_MULTICASTES1F_vS1G_EENS_8epilogue10collective18CollectiveEpilogueINS1J_23Sm100TmaWarpSpecializedILi4ELi2ELi32ELb0ELb0EEEJSI_NS5_IJNSX_ISF_SC_EES1O_EEESJ_SK_SJ_SK_NS1J_6fusion15FusionCallbacksIS1N_NS1Q_17LinearCombinationISJ_fSJ_fLNS_15FloatRoundStyleE2EEESI_S1P_JEEENS4_5SM1004TMEM4LOAD26SM100_TMEM_LOAD_16dp32b32xES15_NS16_INS17_ILi2ELi4ELi3EEES1A_NSX_INS5_IJS1B_SF_EEENS5_IJSF_SC_EEEEEEENS4_39AutoVectorizingCopyWithAssumedAlignmentILi128EEENS4_14SM90_TMA_STOREES24_S26_S26_EEEvvEEEEvNT_6ParamsE:
	.zero		2944


//--------------------- SYMBOLS --------------------------

	.type		.nv.reservedSmem.offset0,@object
	.size		.nv.reservedSmem.offset0,0x4
	.type		.nv.reservedSmem.cap,@object
	.size		.nv.reservedSmem.cap,0x4
	.type		__assertfail,@function
